	.target	sm_90a

	.elftype	@"ET_EXEC"


//--------------------- .note.nv.tkinfo           --------------------------
	.section	.note.nv.tkinfo,"",@"SHT_NOTE"
	.sectionflags	@"SHF_NOTE_NV_TKINFO"
	.tkinfo
        /*0018*/ 	.word	0x00000002
        /*0030*/ 	.string	""
        /*0030*/ 	.string	"ptxas"
        /*0030*/ 	.string	"Cuda compilation tools, release 13.0, V13.0.88"
        /*0030*/ 	.string	"Build cuda_13.0.r13.0/compiler.36424714_0"
        /*0030*/ 	.string	"-arch sm_90a -m 64 "



//--------------------- .note.nv.cuinfo           --------------------------
	.section	.note.nv.cuinfo,"",@"SHT_NOTE"
	.sectionflags	@"SHF_NOTE_NV_CUINFO"
        /*0018*/ 	.short	0x0002
        /*001a*/ 	.short	0x005a
        /*001c*/ 	.short	0x0082
	.zero		2


//--------------------- .nv.info                  --------------------------
	.section	.nv.info,"",@"SHT_CUDA_INFO"
	.align	4


	//----- nvinfo : EIATTR_REGCOUNT
	.align		4
        /*0000*/ 	.byte	0x04, 0x2f
        /*0002*/ 	.short	(.L_15 - .L_14)
	.align		4
.L_14:
        /*0004*/ 	.word	index@(_ZN7cutlass13device_kernelINS_4gemm6kernel13GemmUniversalIN4cute5tupleIJiiiiEEENS1_10collective13CollectiveMmaINS1_34MainloopSm90TmaGmmaWarpSpecializedILi5ENS5_IJNS4_1CILi2EEENSA_ILi1EEESC_EEENS1_32KernelTmaWarpSpecializedPingpongEEENS5_IJNSA_ILi64EEENSA_ILi256EEESG_EEENS_6half_tENS5_IJlSC_lEEESJ_SK_NS4_8TiledMMAINS4_8MMA_AtomIJNS4_4SM904GMMA26MMA_64x256x16_F32F16F16_SSILNSO_5MajorE0ELSQ_0ELNSO_7ScaleInE1ELSR_1EEEEEENS4_6LayoutINS5_IJSC_SC_SC_EEENS5_IJNSA_ILi0EEESW_SW_EEEEENS5_IJNS4_10UnderscoreESZ_SZ_EEEEENS4_13SM90_TMA_LOADENS4_14ComposedLayoutINS4_7SwizzleILi3ELi4ELi3EEENS4_18smem_ptr_flag_bitsILi16EEENSU_INS5_IJNSA_ILi8EEESG_EEENS5_IJSG_SC_EEEEEEEvNS4_8identityENS4_23SM90_TMA_LOAD_MULTICASTES1C_vS1D_EENS_8epilogue10collective6detail29Sm90TmaWarpSpecializedAdapterINS1H_15DefaultEpilogueISJ_SK_SK_NS1G_6thread17LinearCombinationISJ_Li1EffLNS1L_9ScaleType4KindE0ELNS_15FloatRoundStyleE2ESJ_EENS1_15EpilogueDefaultEEEEEvvEEEEvNT_6ParamsE)
        /*0008*/ 	.word	0x000000a8


	//----- nvinfo : EIATTR_FRAME_SIZE
	.align		4
.L_15:
        /*000c*/ 	.byte	0x04, 0x11
        /*000e*/ 	.short	(.L_17 - .L_16)
	.align		4
.L_16:
        /*0010*/ 	.word	index@(_ZN7cutlass13device_kernelINS_4gemm6kernel13GemmUniversalIN4cute5tupleIJiiiiEEENS1_10collective13CollectiveMmaINS1_34MainloopSm90TmaGmmaWarpSpecializedILi5ENS5_IJNS4_1CILi2EEENSA_ILi1EEESC_EEENS1_32KernelTmaWarpSpecializedPingpongEEENS5_IJNSA_ILi64EEENSA_ILi256EEESG_EEENS_6half_tENS5_IJlSC_lEEESJ_SK_NS4_8TiledMMAINS4_8MMA_AtomIJNS4_4SM904GMMA26MMA_64x256x16_F32F16F16_SSILNSO_5MajorE0ELSQ_0ELNSO_7ScaleInE1ELSR_1EEEEEENS4_6LayoutINS5_IJSC_SC_SC_EEENS5_IJNSA_ILi0EEESW_SW_EEEEENS5_IJNS4_10UnderscoreESZ_SZ_EEEEENS4_13SM90_TMA_LOADENS4_14ComposedLayoutINS4_7SwizzleILi3ELi4ELi3EEENS4_18smem_ptr_flag_bitsILi16EEENSU_INS5_IJNSA_ILi8EEESG_EEENS5_IJSG_SC_EEEEEEEvNS4_8identityENS4_23SM90_TMA_LOAD_MULTICASTES1C_vS1D_EENS_8epilogue10collective6detail29Sm90TmaWarpSpecializedAdapterINS1H_15DefaultEpilogueISJ_SK_SK_NS1G_6thread17LinearCombinationISJ_Li1EffLNS1L_9ScaleType4KindE0ELNS_15FloatRoundStyleE2ESJ_EENS1_15EpilogueDefaultEEEEEvvEEEEvNT_6ParamsE)
        /*0014*/ 	.word	0x00000008


	//----- nvinfo : EIATTR_MIN_STACK_SIZE
	.align		4
.L_17:
        /*0018*/ 	.byte	0x04, 0x12
        /*001a*/ 	.short	(.L_19 - .L_18)
	.align		4
.L_18:
        /*001c*/ 	.word	index@(_ZN7cutlass13device_kernelINS_4gemm6kernel13GemmUniversalIN4cute5tupleIJiiiiEEENS1_10collective13CollectiveMmaINS1_34MainloopSm90TmaGmmaWarpSpecializedILi5ENS5_IJNS4_1CILi2EEENSA_ILi1EEESC_EEENS1_32KernelTmaWarpSpecializedPingpongEEENS5_IJNSA_ILi64EEENSA_ILi256EEESG_EEENS_6half_tENS5_IJlSC_lEEESJ_SK_NS4_8TiledMMAINS4_8MMA_AtomIJNS4_4SM904GMMA26MMA_64x256x16_F32F16F16_SSILNSO_5MajorE0ELSQ_0ELNSO_7ScaleInE1ELSR_1EEEEEENS4_6LayoutINS5_IJSC_SC_SC_EEENS5_IJNSA_ILi0EEESW_SW_EEEEENS5_IJNS4_10UnderscoreESZ_SZ_EEEEENS4_13SM90_TMA_LOADENS4_14ComposedLayoutINS4_7SwizzleILi3ELi4ELi3EEENS4_18smem_ptr_flag_bitsILi16EEENSU_INS5_IJNSA_ILi8EEESG_EEENS5_IJSG_SC_EEEEEEEvNS4_8identityENS4_23SM90_TMA_LOAD_MULTICASTES1C_vS1D_EENS_8epilogue10collective6detail29Sm90TmaWarpSpecializedAdapterINS1H_15DefaultEpilogueISJ_SK_SK_NS1G_6thread17LinearCombinationISJ_Li1EffLNS1L_9ScaleType4KindE0ELNS_15FloatRoundStyleE2ESJ_EENS1_15EpilogueDefaultEEEEEvvEEEEvNT_6ParamsE)
        /*0020*/ 	.word	0x00000008
.L_19:


//--------------------- .nv.compat                --------------------------
	.section	.nv.compat,"",@"SHT_CUDA_COMPAT_INFO"
	.align	4
        /*0000*/ 	.byte	0x02, 0x09, 0x01, 0x00, 0x02, 0x02, 0x04, 0x00, 0x02, 0x05, 0x05, 0x00, 0x03, 0x07, 0x01, 0x01
        /*0010*/ 	.byte	0x02, 0x03, 0x01, 0x00, 0x02, 0x06, 0x01, 0x00, 0x04, 0x0b, 0x08, 0x00, 0x00, 0x00, 0x00, 0x00
        /*0020*/ 	.byte	0x00, 0x00, 0x00, 0x00


//--------------------- .nv.info._ZN7cutlass13device_kernelINS_4gemm6kernel13GemmUniversalIN4cute5tupleIJiiiiEEENS1_10collective13CollectiveMmaINS1_34MainloopSm90TmaGmmaWarpSpecializedILi5ENS5_IJNS4_1CILi2EEENSA_ILi1EEESC_EEENS1_32KernelTmaWarpSpecializedPingpongEEENS5_IJNSA_ILi64EEENSA_ILi256EEESG_EEENS_6half_tENS5_IJlSC_lEEESJ_SK_NS4_8TiledMMAINS4_8MMA_AtomIJNS4_4SM904GMMA26MMA_64x256x16_F32F16F16_SSILNSO_5MajorE0ELSQ_0ELNSO_7ScaleInE1ELSR_1EEEEEENS4_6LayoutINS5_IJSC_SC_SC_EEENS5_IJNSA_ILi0EEESW_SW_EEEEENS5_IJNS4_10UnderscoreESZ_SZ_EEEEENS4_13SM90_TMA_LOADENS4_14ComposedLayoutINS4_7SwizzleILi3ELi4ELi3EEENS4_18smem_ptr_flag_bitsILi16EEENSU_INS5_IJNSA_ILi8EEESG_EEENS5_IJSG_SC_EEEEEEEvNS4_8identityENS4_23SM90_TMA_LOAD_MULTICASTES1C_vS1D_EENS_8epilogue10collective6detail29Sm90TmaWarpSpecializedAdapterINS1H_15DefaultEpilogueISJ_SK_SK_NS1G_6thread17LinearCombinationISJ_Li1EffLNS1L_9ScaleType4KindE0ELNS_15FloatRoundStyleE2ESJ_EENS1_15EpilogueDefaultEEEEEvvEEEEvNT_6ParamsE --------------------------
	.section	.nv.info._ZN7cutlass13device_kernelINS_4gemm6kernel13GemmUniversalIN4cute5tupleIJiiiiEEENS1_10collective13CollectiveMmaINS1_34MainloopSm90TmaGmmaWarpSpecializedILi5ENS5_IJNS4_1CILi2EEENSA_ILi1EEESC_EEENS1_32KernelTmaWarpSpecializedPingpongEEENS5_IJNSA_ILi64EEENSA_ILi256EEESG_EEENS_6half_tENS5_IJlSC_lEEESJ_SK_NS4_8TiledMMAINS4_8MMA_AtomIJNS4_4SM904GMMA26MMA_64x256x16_F32F16F16_SSILNSO_5MajorE0ELSQ_0ELNSO_7ScaleInE1ELSR_1EEEEEENS4_6LayoutINS5_IJSC_SC_SC_EEENS5_IJNSA_ILi0EEESW_SW_EEEEENS5_IJNS4_10UnderscoreESZ_SZ_EEEEENS4_13SM90_TMA_LOADENS4_14ComposedLayoutINS4_7SwizzleILi3ELi4ELi3EEENS4_18smem_ptr_flag_bitsILi16EEENSU_INS5_IJNSA_ILi8EEESG_EEENS5_IJSG_SC_EEEEEEEvNS4_8identityENS4_23SM90_TMA_LOAD_MULTICASTES1C_vS1D_EENS_8epilogue10collective6detail29Sm90TmaWarpSpecializedAdapterINS1H_15DefaultEpilogueISJ_SK_SK_NS1G_6thread17LinearCombinationISJ_Li1EffLNS1L_9ScaleType4KindE0ELNS_15FloatRoundStyleE2ESJ_EENS1_15EpilogueDefaultEEEEEvvEEEEvNT_6ParamsE,"",@"SHT_CUDA_INFO"
	.sectionflags	@""
	.align	4


	//----- nvinfo : EIATTR_CUDA_API_VERSION
	.align		4
        /*0000*/ 	.byte	0x04, 0x37
        /*0002*/ 	.short	(.L_21 - .L_20)
.L_20:
        /*0004*/ 	.word	0x00000082


	//----- nvinfo : EIATTR_KPARAM_INFO
	.align		4
.L_21:
        /*0008*/ 	.byte	0x04, 0x17
        /*000a*/ 	.short	(.L_23 - .L_22)
.L_22:
        /*000c*/ 	.word	0x00000000
        /*0010*/ 	.short	0x0000
        /*0012*/ 	.short	0x0070
        /*0014*/ 	.byte	0x00, 0xf0, 0x01, 0x10


	//----- nvinfo : EIATTR_SPARSE_MMA_MASK
	.align		4
.L_23:
        /*0018*/ 	.byte	0x03, 0x50
        /*001a*/ 	.short	0x0000


	//----- nvinfo : EIATTR_MAXREG_COUNT
	.align		4
        /*001c*/ 	.byte	0x03, 0x1b
        /*001e*/ 	.short	0x00a8


	//----- nvinfo : EIATTR_NUM_BARRIERS
	.align		4
        /*0020*/ 	.byte	0x02, 0x4c
        /*0022*/ 	.byte	0x01
	.zero		1


	//----- nvinfo : EIATTR_EXTERNS
	.align		4
        /*0024*/ 	.byte	0x04, 0x0f
        /*0026*/ 	.short	(.L_25 - .L_24)


	//   ....[0]....
	.align		4
.L_24:
        /*0028*/ 	.word	index@(__assertfail)


	//----- nvinfo : EIATTR_ANNOTATIONS
	.align		4
.L_25:
        /*002c*/ 	.byte	0x04, 0x55
        /*002e*/ 	.short	(.L_27 - .L_26)


	//   ....[0]....
.L_26:
        /*0030*/ 	.word	0x00000001
        /*0034*/ 	.byte	0xd0, 0x0d, 0x00, 0x00, 0x01, 0x00, 0x00, 0x00, 0x70, 0x9f, 0x00, 0x00, 0x01, 0x00, 0x00, 0x00
        /*0044*/ 	.byte	0xf0, 0xab, 0x00, 0x00


	//----- nvinfo : EIATTR_MERCURY_ISA_VERSION
	.align		4
.L_27:
        /*0048*/ 	.byte	0x03, 0x5f
        /*004a*/ 	.short	0x0101


	//----- nvinfo : EIATTR_INT_WARP_WIDE_INSTR_OFFSETS
	.align		4
        /*004c*/ 	.byte	0x04, 0x31
        /*004e*/ 	.short	(.L_29 - .L_28)


	//   ....[0]....
.L_28:
        /*0050*/ 	.word	0x00000550


	//   ....[1]....
        /*0054*/ 	.word	0x00000580


	//   ....[2]....
        /*0058*/ 	.word	0x000005c0


	//   ....[3]....
        /*005c*/ 	.word	0x000006f0


	//   ....[4]....
        /*0060*/ 	.word	0x00000700


	//   ....[5]....
        /*0064*/ 	.word	0x00000710


	//   ....[6]....
        /*0068*/ 	.word	0x000007b0


	//   ....[7]....
        /*006c*/ 	.word	0x000007f0


	//   ....[8]....
        /*0070*/ 	.word	0x000020a0


	//----- nvinfo : EIATTR_COOP_GROUP_MASK_REGIDS
	.align		4
.L_29:
        /*0074*/ 	.byte	0x04, 0x29
        /*0076*/ 	.short	(.L_31 - .L_30)


	//   ....[0]....
.L_30:
        /*0078*/ 	.word	0xffffffff


	//   ....[1]....
        /*007c*/ 	.word	0xffffffff


	//   ....[2]....
        /*0080*/ 	.word	0xffffffff


	//   ....[3]....
        /*0084*/ 	.word	0xffffffff


	//   ....[4]....
        /*0088*/ 	.word	0xffffffff


	//   ....[5]....
        /*008c*/ 	.word	0xffffffff


	//   ....[6]....
        /*0090*/ 	.word	0xffffffff


	//----- nvinfo : EIATTR_COOP_GROUP_INSTR_OFFSETS
	.align		4
.L_31:
        /*0094*/ 	.byte	0x04, 0x28
        /*0096*/ 	.short	(.L_33 - .L_32)


	//   ....[0]....
.L_32:
        /*0098*/ 	.word	0x00000070


	//   ....[1]....
        /*009c*/ 	.word	0x00000080


	//   ....[2]....
        /*00a0*/ 	.word	0x00000140


	//   ....[3]....
        /*00a4*/ 	.word	0x00000310


	//   ....[4]....
        /*00a8*/ 	.word	0x00000350


	//   ....[5]....
        /*00ac*/ 	.word	0x00000730


	//   ....[6]....
        /*00b0*/ 	.word	0x00000970


	//----- nvinfo : EIATTR_REG_RECONFIG
	.align		4
.L_33:
        /*00b4*/ 	.byte	0x01, 0x54
	.zero		2


	//----- nvinfo : EIATTR_SYSCALL_OFFSETS
	.align		4
        /*00b8*/ 	.byte	0x04, 0x46
        /*00ba*/ 	.short	(.L_35 - .L_34)


	//   ....[0]....
.L_34:
        /*00bc*/ 	.word	0x00001800


	//----- nvinfo : EIATTR_MBARRIER_INSTR_OFFSETS
	.align		4
.L_35:
        /*00c0*/ 	.byte	0x04, 0x39
        /*00c2*/ 	.short	(.L_37 - .L_36)


	//   ....[0]....
.L_36:
        /*00c4*/ 	.word	0x00000260
        /*00c8*/ 	.word	0x000000ff
        /*00cc*/ 	.word	0x00000000
        /*00d0*/ 	.short	0x0100
        /*00d2*/ 	.byte	0x08
	.zero		1


	//   ....[1]....
        /*00d4*/ 	.word	0x00000270
        /*00d8*/ 	.word	0x000000ff
        /*00dc*/ 	.word	0x00000028
        /*00e0*/ 	.short	0x0100
        /*00e2*/ 	.byte	0x08
	.zero		1


	//   ....[2]....
        /*00e4*/ 	.word	0x00000280
        /*00e8*/ 	.word	0x000000ff
        /*00ec*/ 	.word	0x00000008
        /*00f0*/ 	.short	0x0100
        /*00f2*/ 	.byte	0x08
	.zero		1


	//   ....[3]....
        /*00f4*/ 	.word	0x00000290
        /*00f8*/ 	.word	0x000000ff
        /*00fc*/ 	.word	0x00000030
        /*0100*/ 	.short	0x0100
        /*0102*/ 	.byte	0x08
	.zero		1


	//   ....[4]....
        /*0104*/ 	.word	0x000002a0
        /*0108*/ 	.word	0x000000ff
        /*010c*/ 	.word	0x00000010
        /*0110*/ 	.short	0x0100
        /*0112*/ 	.byte	0x08
	.zero		1


	//   ....[5]....
        /*0114*/ 	.word	0x000002b0
        /*0118*/ 	.word	0x000000ff
        /*011c*/ 	.word	0x00000038
        /*0120*/ 	.short	0x0100
        /*0122*/ 	.byte	0x08
	.zero		1


	//   ....[6]....
        /*0124*/ 	.word	0x000002c0
        /*0128*/ 	.word	0x000000ff
        /*012c*/ 	.word	0x00000018
        /*0130*/ 	.short	0x0100
        /*0132*/ 	.byte	0x08
	.zero		1


	//   ....[7]....
        /*0134*/ 	.word	0x000002d0
        /*0138*/ 	.word	0x000000ff
        /*013c*/ 	.word	0x00000040
        /*0140*/ 	.short	0x0100
        /*0142*/ 	.byte	0x08
	.zero		1


	//   ....[8]....
        /*0144*/ 	.word	0x000002e0
        /*0148*/ 	.word	0x000000ff
        /*014c*/ 	.word	0x00000020
        /*0150*/ 	.short	0x0100
        /*0152*/ 	.byte	0x08
	.zero		1


	//   ....[9]....
        /*0154*/ 	.word	0x000002f0
        /*0158*/ 	.word	0x000000ff
        /*015c*/ 	.word	0x00000048
        /*0160*/ 	.short	0x0100
        /*0162*/ 	.byte	0x08
	.zero		1


	//   ....[10]....
        /*0164*/ 	.word	0x00000820
        /*0168*/ 	.word	0x000000ff
        /*016c*/ 	.word	0x00000080
        /*0170*/ 	.short	0x0100
        /*0172*/ 	.byte	0x08
	.zero		1


	//   ....[11]....
        /*0174*/ 	.word	0x000008b0
        /*0178*/ 	.word	0x000000ff
        /*017c*/ 	.word	0x00000088
        /*0180*/ 	.short	0x0100
        /*0182*/ 	.byte	0x08
	.zero		1


	//   ....[12]....
        /*0184*/ 	.word	0x000008f0
        /*0188*/ 	.word	0x000000ff
        /*018c*/ 	.word	0x00000060
        /*0190*/ 	.short	0x0100
        /*0192*/ 	.byte	0x09
	.zero		1


	//   ....[13]....
        /*0194*/ 	.word	0x00000900
        /*0198*/ 	.word	0x000000ff
        /*019c*/ 	.word	0x00000068
        /*01a0*/ 	.short	0x0100
        /*01a2*/ 	.byte	0x09
	.zero		1


	//   ....[14]....
        /*01a4*/ 	.word	0x00000910
        /*01a8*/ 	.word	0x000000ff
        /*01ac*/ 	.word	0x00000070
        /*01b0*/ 	.short	0x0100
        /*01b2*/ 	.byte	0x09
	.zero		1


	//   ....[15]....
        /*01b4*/ 	.word	0x00000920
        /*01b8*/ 	.word	0x000000ff
        /*01bc*/ 	.word	0x00000078
        /*01c0*/ 	.short	0x0100
        /*01c2*/ 	.byte	0x09
	.zero		1


	//   ....[16]....
        /*01c4*/ 	.word	0x000016e0
        /*01c8*/ 	.word	0x0000009f
        /*01cc*/ 	.word	0x00000000
        /*01d0*/ 	.short	0x010a
        /*01d2*/ 	.byte	0x2a
	.zero		1


	//   ....[17]....
        /*01d4*/ 	.word	0x00001880
        /*01d8*/ 	.word	0x00000003
        /*01dc*/ 	.word	0x00000000
        /*01e0*/ 	.short	0x010a
        /*01e2*/ 	.byte	0x3f
	.zero		1


	//   ....[18]....
        /*01e4*/ 	.word	0x000018e0
        /*01e8*/ 	.word	0x00000003
        /*01ec*/ 	.word	0x00000000
        /*01f0*/ 	.short	0x010a
        /*01f2*/ 	.byte	0x3f
	.zero		1


	//   ....[19]....
        /*01f4*/ 	.word	0x00001c70
        /*01f8*/ 	.word	0x000000ff
        /*01fc*/ 	.word	0x00000000
        /*0200*/ 	.short	0x010a
        /*0202*/ 	.byte	0x04
	.zero		1


	//   ....[20]....
        /*0204*/ 	.word	0x00001cb0
        /*0208*/ 	.word	0x000000ff
        /*020c*/ 	.word	0x00000000
        /*0210*/ 	.short	0x010a
        /*0212*/ 	.byte	0x04
	.zero		1


	//   ....[21]....
        /*0214*/ 	.word	0x00001f40
        /*0218*/ 	.word	0x00000005
        /*021c*/ 	.word	0x00000000
        /*0220*/ 	.short	0x0101
        /*0222*/ 	.byte	0x3f
	.zero		1


	//   ....[22]....
        /*0224*/ 	.word	0x00002040
        /*0228*/ 	.word	0x000000a0
        /*022c*/ 	.word	0x00000000
        /*0230*/ 	.short	0x0101
        /*0232*/ 	.byte	0x2d
	.zero		1


	//   ....[23]....
        /*0234*/ 	.word	0x00002140
        /*0238*/ 	.word	0x00000003
        /*023c*/ 	.word	0x00000000
        /*0240*/ 	.short	0x0101
        /*0242*/ 	.byte	0x3f
	.zero		1


	//   ....[24]....
        /*0244*/ 	.word	0x00002200
        /*0248*/ 	.word	0x0000009f
        /*024c*/ 	.word	0x00000010
        /*0250*/ 	.short	0x010a
        /*0252*/ 	.byte	0x2a
	.zero		1


	//   ....[25]....
        /*0254*/ 	.word	0x00009f90
        /*0258*/ 	.word	0x000000a2
        /*025c*/ 	.word	0x00000000
        /*0260*/ 	.short	0x0101
        /*0262*/ 	.byte	0x2d
	.zero		1


	//   ....[26]....
        /*0264*/ 	.word	0x0000a940
        /*0268*/ 	.word	0x0000000c
        /*026c*/ 	.word	0x00000028
        /*0270*/ 	.short	0x010a
        /*0272*/ 	.byte	0x3f
	.zero		1


	//   ....[27]....
        /*0274*/ 	.word	0x0000ad00
        /*0278*/ 	.word	0x00000004
        /*027c*/ 	.word	0x00000088
        /*0280*/ 	.short	0x0101
        /*0282*/ 	.byte	0x3f
	.zero		1


	//   ....[28]....
        /*0284*/ 	.word	0x0000b490
        /*0288*/ 	.word	0x00000007
        /*028c*/ 	.word	0x00000000
        /*0290*/ 	.short	0x010a
        /*0292*/ 	.byte	0x3f
	.zero		1


	//   ....[29]....
        /*0294*/ 	.word	0x0000b510
        /*0298*/ 	.word	0x00000009
        /*029c*/ 	.word	0x00000000
        /*02a0*/ 	.short	0x010a
        /*02a2*/ 	.byte	0x3f
	.zero		1


	//   ....[30]....
        /*02a4*/ 	.word	0x0000b5a0
        /*02a8*/ 	.word	0x00000006
        /*02ac*/ 	.word	0x00000000
        /*02b0*/ 	.short	0x010a
        /*02b2*/ 	.byte	0x3f
	.zero		1


	//   ....[31]....
        /*02b4*/ 	.word	0x0000b630
        /*02b8*/ 	.word	0x00000009
        /*02bc*/ 	.word	0x00000000
        /*02c0*/ 	.short	0x010a
        /*02c2*/ 	.byte	0x3f
	.zero		1


	//   ....[32]....
        /*02c4*/ 	.word	0x0000b6c0
        /*02c8*/ 	.word	0x00000003
        /*02cc*/ 	.word	0x00000000
        /*02d0*/ 	.short	0x010a
        /*02d2*/ 	.byte	0x3f
	.zero		1


	//   ....[33]....
        /*02d4*/ 	.word	0x0000b720
        /*02d8*/ 	.word	0x000000a1
        /*02dc*/ 	.word	0x00000000
        /*02e0*/ 	.short	0x010a
        /*02e2*/ 	.byte	0x3f
	.zero		1


	//   ....[34]....
        /*02e4*/ 	.word	0x0000b770
        /*02e8*/ 	.word	0x00000003
        /*02ec*/ 	.word	0x00000000
        /*02f0*/ 	.short	0x010a
        /*02f2*/ 	.byte	0x3f
	.zero		1


	//   ....[35]....
        /*02f4*/ 	.word	0x0000b7d0
        /*02f8*/ 	.word	0x00000005
        /*02fc*/ 	.word	0x00000000
        /*0300*/ 	.short	0x010a
        /*0302*/ 	.byte	0x3f
	.zero		1


	//   ....[36]....
        /*0304*/ 	.word	0x0000b820
        /*0308*/ 	.word	0x000000a1
        /*030c*/ 	.word	0x00000010
        /*0310*/ 	.short	0x010a
        /*0312*/ 	.byte	0x3f
	.zero		1


	//   ....[37]....
        /*0314*/ 	.word	0x0000b8f0
        /*0318*/ 	.word	0x0000000c
        /*031c*/ 	.word	0x00000028
        /*0320*/ 	.short	0x010a
        /*0322*/ 	.byte	0x3f
	.zero		1


	//   ....[38]....
        /*0324*/ 	.word	0x0000b9c0
        /*0328*/ 	.word	0x00000007
        /*032c*/ 	.word	0x00000000
        /*0330*/ 	.short	0x010a
        /*0332*/ 	.byte	0x3f
	.zero		1


	//   ....[39]....
        /*0334*/ 	.word	0x0000ba10
        /*0338*/ 	.word	0x00000009
        /*033c*/ 	.word	0x00000000
        /*0340*/ 	.short	0x010a
        /*0342*/ 	.byte	0x3f
	.zero		1


	//   ....[40]....
        /*0344*/ 	.word	0x0000ba60
        /*0348*/ 	.word	0x00000006
        /*034c*/ 	.word	0x00000000
        /*0350*/ 	.short	0x010a
        /*0352*/ 	.byte	0x3f
	.zero		1


	//   ....[41]....
        /*0354*/ 	.word	0x0000bab0
        /*0358*/ 	.word	0x00000009
        /*035c*/ 	.word	0x00000000
        /*0360*/ 	.short	0x010a
        /*0362*/ 	.byte	0x3f
	.zero		1


	//----- nvinfo : EIATTR_NUM_MBARRIERS
	.align		4
.L_37:
        /*0364*/ 	.byte	0x03, 0x38
        /*0366*/ 	.short	0x0010


	//----- nvinfo : EIATTR_EXIT_INSTR_OFFSETS
	.align		4
        /*0368*/ 	.byte	0x04, 0x1c
        /*036a*/ 	.short	(.L_39 - .L_38)


	//   ....[0]....
.L_38:
        /*036c*/ 	.word	0x00001410


	//   ....[1]....
        /*0370*/ 	.word	0x00001470


	//   ....[2]....
        /*0374*/ 	.word	0x0000a620


	//   ....[3]....
        /*0378*/ 	.word	0x0000a650


	//   ....[4]....
        /*037c*/ 	.word	0x0000b710


	//----- nvinfo : EIATTR_MAX_THREADS
	.align		4
.L_39:
        /*0380*/ 	.byte	0x04, 0x05
        /*0382*/ 	.short	(.L_41 - .L_40)
.L_40:
        /*0384*/ 	.word	0x00000180
        /*0388*/ 	.word	0x00000001
        /*038c*/ 	.word	0x00000001


	//----- nvinfo : EIATTR_CRS_STACK_SIZE
	.align		4
.L_41:
        /*0390*/ 	.byte	0x04, 0x1e
        /*0392*/ 	.short	(.L_43 - .L_42)
.L_42:
        /*0394*/ 	.word	0x00000000


	//----- nvinfo : EIATTR_CBANK_PARAM_SIZE
	.align		4
.L_43:
        /*0398*/ 	.byte	0x03, 0x19
        /*039a*/ 	.short	0x0470


	//----- nvinfo : EIATTR_PARAM_CBANK
	.align		4
        /*039c*/ 	.byte	0x04, 0x0a
        /*039e*/ 	.short	(.L_45 - .L_44)
	.align		4
.L_44:
        /*03a0*/ 	.word	index@(.nv.constant0._ZN7cutlass13device_kernelINS_4gemm6kernel13GemmUniversalIN4cute5tupleIJiiiiEEENS1_10collective13CollectiveMmaINS1_34MainloopSm90TmaGmmaWarpSpecializedILi5ENS5_IJNS4_1CILi2EEENSA_ILi1EEESC_EEENS1_32KernelTmaWarpSpecializedPingpongEEENS5_IJNSA_ILi64EEENSA_ILi256EEESG_EEENS_6half_tENS5_IJlSC_lEEESJ_SK_NS4_8TiledMMAINS4_8MMA_AtomIJNS4_4SM904GMMA26MMA_64x256x16_F32F16F16_SSILNSO_5MajorE0ELSQ_0ELNSO_7ScaleInE1ELSR_1EEEEEENS4_6LayoutINS5_IJSC_SC_SC_EEENS5_IJNSA_ILi0EEESW_SW_EEEEENS5_IJNS4_10UnderscoreESZ_SZ_EEEEENS4_13SM90_TMA_LOADENS4_14ComposedLayoutINS4_7SwizzleILi3ELi4ELi3EEENS4_18smem_ptr_flag_bitsILi16EEENSU_INS5_IJNSA_ILi8EEESG_EEENS5_IJSG_SC_EEEEEEEvNS4_8identityENS4_23SM90_TMA_LOAD_MULTICASTES1C_vS1D_EENS_8epilogue10collective6detail29Sm90TmaWarpSpecializedAdapterINS1H_15DefaultEpilogueISJ_SK_SK_NS1G_6thread17LinearCombinationISJ_Li1EffLNS1L_9ScaleType4KindE0ELNS_15FloatRoundStyleE2ESJ_EENS1_15EpilogueDefaultEEEEEvvEEEEvNT_6ParamsE)
        /*03a4*/ 	.short	0x0210
        /*03a6*/ 	.short	0x0470


	//----- nvinfo : EIATTR_SW_WAR
	.align		4
.L_45:
        /*03a8*/ 	.byte	0x04, 0x36
        /*03aa*/ 	.short	(.L_47 - .L_46)
.L_46:
        /*03ac*/ 	.word	0x00000008
.L_47:


//--------------------- .nv.callgraph             --------------------------
	.section	.nv.callgraph,"",@"SHT_CUDA_CALLGRAPH"
	.align	4
	.sectionentsize	8
	.align		4
        /*0000*/ 	.word	0x00000000
	.align		4
        /*0004*/ 	.word	0xffffffff
	.align		4
        /*0008*/ 	.word	index@(_ZN7cutlass13device_kernelINS_4gemm6kernel13GemmUniversalIN4cute5tupleIJiiiiEEENS1_10collective13CollectiveMmaINS1_34MainloopSm90TmaGmmaWarpSpecializedILi5ENS5_IJNS4_1CILi2EEENSA_ILi1EEESC_EEENS1_32KernelTmaWarpSpecializedPingpongEEENS5_IJNSA_ILi64EEENSA_ILi256EEESG_EEENS_6half_tENS5_IJlSC_lEEESJ_SK_NS4_8TiledMMAINS4_8MMA_AtomIJNS4_4SM904GMMA26MMA_64x256x16_F32F16F16_SSILNSO_5MajorE0ELSQ_0ELNSO_7ScaleInE1ELSR_1EEEEEENS4_6LayoutINS5_IJSC_SC_SC_EEENS5_IJNSA_ILi0EEESW_SW_EEEEENS5_IJNS4_10UnderscoreESZ_SZ_EEEEENS4_13SM90_TMA_LOADENS4_14ComposedLayoutINS4_7SwizzleILi3ELi4ELi3EEENS4_18smem_ptr_flag_bitsILi16EEENSU_INS5_IJNSA_ILi8EEESG_EEENS5_IJSG_SC_EEEEEEEvNS4_8identityENS4_23SM90_TMA_LOAD_MULTICASTES1C_vS1D_EENS_8epilogue10collective6detail29Sm90TmaWarpSpecializedAdapterINS1H_15DefaultEpilogueISJ_SK_SK_NS1G_6thread17LinearCombinationISJ_Li1EffLNS1L_9ScaleType4KindE0ELNS_15FloatRoundStyleE2ESJ_EENS1_15EpilogueDefaultEEEEEvvEEEEvNT_6ParamsE)
	.align		4
        /*000c*/ 	.word	index@(__assertfail)
	.align		4
        /*0010*/ 	.word	0x00000000
	.align		4
        /*0014*/ 	.word	0xfffffffe
	.align		4
        /*0018*/ 	.word	0x00000000
	.align		4
        /*001c*/ 	.word	0xfffffffd
	.align		4
        /*0020*/ 	.word	0x00000000
	.align		4
        /*0024*/ 	.word	0xfffffffc


//--------------------- .nv.constant4             --------------------------
	.section	.nv.constant4,"a",@progbits
	.align	8
	.align		8
.nv.constant4:
        /*0000*/ 	.dword	__assertfail
	.align		8
        /*0008*/ 	.dword	__unnamed_1
	.align		8
        /*0010*/ 	.dword	_ZN39_INTERNAL_4a914a8c_4_k_cu_eff2c57a_34624cuda3std3__45__cpo5beginE
	.align		8
        /*0018*/ 	.dword	_ZN39_INTERNAL_4a914a8c_4_k_cu_eff2c57a_34624cuda3std3__45__cpo3endE
	.align		8
        /*0020*/ 	.dword	_ZN39_INTERNAL_4a914a8c_4_k_cu_eff2c57a_34624cuda3std3__45__cpo6cbeginE
	.align		8
        /*0028*/ 	.dword	_ZN39_INTERNAL_4a914a8c_4_k_cu_eff2c57a_34624cuda3std3__45__cpo4cendE
	.align		8
        /*0030*/ 	.dword	_ZN39_INTERNAL_4a914a8c_4_k_cu_eff2c57a_34624cuda3std3__441_GLOBAL__N__4a914a8c_4_k_cu_eff2c57a_34626ignoreE
	.align		8
        /*0038*/ 	.dword	_ZN39_INTERNAL_4a914a8c_4_k_cu_eff2c57a_34624cuda3std3__419piecewise_constructE
	.align		8
        /*0040*/ 	.dword	_ZN39_INTERNAL_4a914a8c_4_k_cu_eff2c57a_34624cuda3std3__48in_placeE
	.align		8
        /*0048*/ 	.dword	_ZN39_INTERNAL_4a914a8c_4_k_cu_eff2c57a_34624cuda3std6ranges3__45__cpo4swapE
	.align		8
        /*0050*/ 	.dword	_ZN39_INTERNAL_4a914a8c_4_k_cu_eff2c57a_34624cuda3std6ranges3__45__cpo9iter_moveE
	.align		8
        /*0058*/ 	.dword	_ZN39_INTERNAL_4a914a8c_4_k_cu_eff2c57a_34624cute7productE
	.align		8
        /*0060*/ 	.dword	_ZN39_INTERNAL_4a914a8c_4_k_cu_eff2c57a_34624cute1_E
	.align		8
        /*0068*/ 	.dword	$str$22
	.align		8
        /*0070*/ 	.dword	$str$23


//--------------------- .text._ZN7cutlass13device_kernelINS_4gemm6kernel13GemmUniversalIN4cute5tupleIJiiiiEEENS1_10collective13CollectiveMmaINS1_34MainloopSm90TmaGmmaWarpSpecializedILi5ENS5_IJNS4_1CILi2EEENSA_ILi1EEESC_EEENS1_32KernelTmaWarpSpecializedPingpongEEENS5_IJNSA_ILi64EEENSA_ILi256EEESG_EEENS_6half_tENS5_IJlSC_lEEESJ_SK_NS4_8TiledMMAINS4_8MMA_AtomIJNS4_4SM904GMMA26MMA_64x256x16_F32F16F16_SSILNSO_5MajorE0ELSQ_0ELNSO_7ScaleInE1ELSR_1EEEEEENS4_6LayoutINS5_IJSC_SC_SC_EEENS5_IJNSA_ILi0EEESW_SW_EEEEENS5_IJNS4_10UnderscoreESZ_SZ_EEEEENS4_13SM90_TMA_LOADENS4_14ComposedLayoutINS4_7SwizzleILi3ELi4ELi3EEENS4_18smem_ptr_flag_bitsILi16EEENSU_INS5_IJNSA_ILi8EEESG_EEENS5_IJSG_SC_EEEEEEEvNS4_8identityENS4_23SM90_TMA_LOAD_MULTICASTES1C_vS1D_EENS_8epilogue10collective6detail29Sm90TmaWarpSpecializedAdapterINS1H_15DefaultEpilogueISJ_SK_SK_NS1G_6thread17LinearCombinationISJ_Li1EffLNS1L_9ScaleType4KindE0ELNS_15FloatRoundStyleE2ESJ_EENS1_15EpilogueDefaultEEEEEvvEEEEvNT_6ParamsE --------------------------
	.section	.text._ZN7cutlass13device_kernelINS_4gemm6kernel13GemmUniversalIN4cute5tupleIJiiiiEEENS1_10collective13CollectiveMmaINS1_34MainloopSm90TmaGmmaWarpSpecializedILi5ENS5_IJNS4_1CILi2EEENSA_ILi1EEESC_EEENS1_32KernelTmaWarpSpecializedPingpongEEENS5_IJNSA_ILi64EEENSA_ILi256EEESG_EEENS_6half_tENS5_IJlSC_lEEESJ_SK_NS4_8TiledMMAINS4_8MMA_AtomIJNS4_4SM904GMMA26MMA_64x256x16_F32F16F16_SSILNSO_5MajorE0ELSQ_0ELNSO_7ScaleInE1ELSR_1EEEEEENS4_6LayoutINS5_IJSC_SC_SC_EEENS5_IJNSA_ILi0EEESW_SW_EEEEENS5_IJNS4_10UnderscoreESZ_SZ_EEEEENS4_13SM90_TMA_LOADENS4_14ComposedLayoutINS4_7SwizzleILi3ELi4ELi3EEENS4_18smem_ptr_flag_bitsILi16EEENSU_INS5_IJNSA_ILi8EEESG_EEENS5_IJSG_SC_EEEEEEEvNS4_8identityENS4_23SM90_TMA_LOAD_MULTICASTES1C_vS1D_EENS_8epilogue10collective6detail29Sm90TmaWarpSpecializedAdapterINS1H_15DefaultEpilogueISJ_SK_SK_NS1G_6thread17LinearCombinationISJ_Li1EffLNS1L_9ScaleType4KindE0ELNS_15FloatRoundStyleE2ESJ_EENS1_15EpilogueDefaultEEEEEvvEEEEvNT_6ParamsE,"ax",@progbits
	.align	128
.text._ZN7cutlass13device_kernelINS_4gemm6kernel13GemmUniversalIN4cute5tupleIJiiiiEEENS1_10collective13CollectiveMmaINS1_34MainloopSm90TmaGmmaWarpSpecializedILi5ENS5_IJNS4_1CILi2EEENSA_ILi1EEESC_EEENS1_32KernelTmaWarpSpecializedPingpongEEENS5_IJNSA_ILi64EEENSA_ILi256EEESG_EEENS_6half_tENS5_IJlSC_lEEESJ_SK_NS4_8TiledMMAINS4_8MMA_AtomIJNS4_4SM904GMMA26MMA_64x256x16_F32F16F16_SSILNSO_5MajorE0ELSQ_0ELNSO_7ScaleInE1ELSR_1EEEEEENS4_6LayoutINS5_IJSC_SC_SC_EEENS5_IJNSA_ILi0EEESW_SW_EEEEENS5_IJNS4_10UnderscoreESZ_SZ_EEEEENS4_13SM90_TMA_LOADENS4_14ComposedLayoutINS4_7SwizzleILi3ELi4ELi3EEENS4_18smem_ptr_flag_bitsILi16EEENSU_INS5_IJNSA_ILi8EEESG_EEENS5_IJSG_SC_EEEEEEEvNS4_8identityENS4_23SM90_TMA_LOAD_MULTICASTES1C_vS1D_EENS_8epilogue10collective6detail29Sm90TmaWarpSpecializedAdapterINS1H_15DefaultEpilogueISJ_SK_SK_NS1G_6thread17LinearCombinationISJ_Li1EffLNS1L_9ScaleType4KindE0ELNS_15FloatRoundStyleE2ESJ_EENS1_15EpilogueDefaultEEEEEvvEEEEvNT_6ParamsE:
        .type           _ZN7cutlass13device_kernelINS_4gemm6kernel13GemmUniversalIN4cute5tupleIJiiiiEEENS1_10collective13CollectiveMmaINS1_34MainloopSm90TmaGmmaWarpSpecializedILi5ENS5_IJNS4_1CILi2EEENSA_ILi1EEESC_EEENS1_32KernelTmaWarpSpecializedPingpongEEENS5_IJNSA_ILi64EEENSA_ILi256EEESG_EEENS_6half_tENS5_IJlSC_lEEESJ_SK_NS4_8TiledMMAINS4_8MMA_AtomIJNS4_4SM904GMMA26MMA_64x256x16_F32F16F16_SSILNSO_5MajorE0ELSQ_0ELNSO_7ScaleInE1ELSR_1EEEEEENS4_6LayoutINS5_IJSC_SC_SC_EEENS5_IJNSA_ILi0EEESW_SW_EEEEENS5_IJNS4_10UnderscoreESZ_SZ_EEEEENS4_13SM90_TMA_LOADENS4_14ComposedLayoutINS4_7SwizzleILi3ELi4ELi3EEENS4_18smem_ptr_flag_bitsILi16EEENSU_INS5_IJNSA_ILi8EEESG_EEENS5_IJSG_SC_EEEEEEEvNS4_8identityENS4_23SM90_TMA_LOAD_MULTICASTES1C_vS1D_EENS_8epilogue10collective6detail29Sm90TmaWarpSpecializedAdapterINS1H_15DefaultEpilogueISJ_SK_SK_NS1G_6thread17LinearCombinationISJ_Li1EffLNS1L_9ScaleType4KindE0ELNS_15FloatRoundStyleE2ESJ_EENS1_15EpilogueDefaultEEEEEvvEEEEvNT_6ParamsE,@function
        .size           _ZN7cutlass13device_kernelINS_4gemm6kernel13GemmUniversalIN4cute5tupleIJiiiiEEENS1_10collective13CollectiveMmaINS1_34MainloopSm90TmaGmmaWarpSpecializedILi5ENS5_IJNS4_1CILi2EEENSA_ILi1EEESC_EEENS1_32KernelTmaWarpSpecializedPingpongEEENS5_IJNSA_ILi64EEENSA_ILi256EEESG_EEENS_6half_tENS5_IJlSC_lEEESJ_SK_NS4_8TiledMMAINS4_8MMA_AtomIJNS4_4SM904GMMA26MMA_64x256x16_F32F16F16_SSILNSO_5MajorE0ELSQ_0ELNSO_7ScaleInE1ELSR_1EEEEEENS4_6LayoutINS5_IJSC_SC_SC_EEENS5_IJNSA_ILi0EEESW_SW_EEEEENS5_IJNS4_10UnderscoreESZ_SZ_EEEEENS4_13SM90_TMA_LOADENS4_14ComposedLayoutINS4_7SwizzleILi3ELi4ELi3EEENS4_18smem_ptr_flag_bitsILi16EEENSU_INS5_IJNSA_ILi8EEESG_EEENS5_IJSG_SC_EEEEEEEvNS4_8identityENS4_23SM90_TMA_LOAD_MULTICASTES1C_vS1D_EENS_8epilogue10collective6detail29Sm90TmaWarpSpecializedAdapterINS1H_15DefaultEpilogueISJ_SK_SK_NS1G_6thread17LinearCombinationISJ_Li1EffLNS1L_9ScaleType4KindE0ELNS_15FloatRoundStyleE2ESJ_EENS1_15EpilogueDefaultEEEEEvvEEEEvNT_6ParamsE,(.L_x_331 - _ZN7cutlass13device_kernelINS_4gemm6kernel13GemmUniversalIN4cute5tupleIJiiiiEEENS1_10collective13CollectiveMmaINS1_34MainloopSm90TmaGmmaWarpSpecializedILi5ENS5_IJNS4_1CILi2EEENSA_ILi1EEESC_EEENS1_32KernelTmaWarpSpecializedPingpongEEENS5_IJNSA_ILi64EEENSA_ILi256EEESG_EEENS_6half_tENS5_IJlSC_lEEESJ_SK_NS4_8TiledMMAINS4_8MMA_AtomIJNS4_4SM904GMMA26MMA_64x256x16_F32F16F16_SSILNSO_5MajorE0ELSQ_0ELNSO_7ScaleInE1ELSR_1EEEEEENS4_6LayoutINS5_IJSC_SC_SC_EEENS5_IJNSA_ILi0EEESW_SW_EEEEENS5_IJNS4_10UnderscoreESZ_SZ_EEEEENS4_13SM90_TMA_LOADENS4_14ComposedLayoutINS4_7SwizzleILi3ELi4ELi3EEENS4_18smem_ptr_flag_bitsILi16EEENSU_INS5_IJNSA_ILi8EEESG_EEENS5_IJSG_SC_EEEEEEEvNS4_8identityENS4_23SM90_TMA_LOAD_MULTICASTES1C_vS1D_EENS_8epilogue10collective6detail29Sm90TmaWarpSpecializedAdapterINS1H_15DefaultEpilogueISJ_SK_SK_NS1G_6thread17LinearCombinationISJ_Li1EffLNS1L_9ScaleType4KindE0ELNS_15FloatRoundStyleE2ESJ_EENS1_15EpilogueDefaultEEEEEvvEEEEvNT_6ParamsE)
        .other          _ZN7cutlass13device_kernelINS_4gemm6kernel13GemmUniversalIN4cute5tupleIJiiiiEEENS1_10collective13CollectiveMmaINS1_34MainloopSm90TmaGmmaWarpSpecializedILi5ENS5_IJNS4_1CILi2EEENSA_ILi1EEESC_EEENS1_32KernelTmaWarpSpecializedPingpongEEENS5_IJNSA_ILi64EEENSA_ILi256EEESG_EEENS_6half_tENS5_IJlSC_lEEESJ_SK_NS4_8TiledMMAINS4_8MMA_AtomIJNS4_4SM904GMMA26MMA_64x256x16_F32F16F16_SSILNSO_5MajorE0ELSQ_0ELNSO_7ScaleInE1ELSR_1EEEEEENS4_6LayoutINS5_IJSC_SC_SC_EEENS5_IJNSA_ILi0EEESW_SW_EEEEENS5_IJNS4_10UnderscoreESZ_SZ_EEEEENS4_13SM90_TMA_LOADENS4_14ComposedLayoutINS4_7SwizzleILi3ELi4ELi3EEENS4_18smem_ptr_flag_bitsILi16EEENSU_INS5_IJNSA_ILi8EEESG_EEENS5_IJSG_SC_EEEEEEEvNS4_8identityENS4_23SM90_TMA_LOAD_MULTICASTES1C_vS1D_EENS_8epilogue10collective6detail29Sm90TmaWarpSpecializedAdapterINS1H_15DefaultEpilogueISJ_SK_SK_NS1G_6thread17LinearCombinationISJ_Li1EffLNS1L_9ScaleType4KindE0ELNS_15FloatRoundStyleE2ESJ_EENS1_15EpilogueDefaultEEEEEvvEEEEvNT_6ParamsE,@"STO_CUDA_ENTRY STV_DEFAULT"
_ZN7cutlass13device_kernelINS_4gemm6kernel13GemmUniversalIN4cute5tupleIJiiiiEEENS1_10collective13CollectiveMmaINS1_34MainloopSm90TmaGmmaWarpSpecializedILi5ENS5_IJNS4_1CILi2EEENSA_ILi1EEESC_EEENS1_32KernelTmaWarpSpecializedPingpongEEENS5_IJNSA_ILi64EEENSA_ILi256EEESG_EEENS_6half_tENS5_IJlSC_lEEESJ_SK_NS4_8TiledMMAINS4_8MMA_AtomIJNS4_4SM904GMMA26MMA_64x256x16_F32F16F16_SSILNSO_5MajorE0ELSQ_0ELNSO_7ScaleInE1ELSR_1EEEEEENS4_6LayoutINS5_IJSC_SC_SC_EEENS5_IJNSA_ILi0EEESW_SW_EEEEENS5_IJNS4_10UnderscoreESZ_SZ_EEEEENS4_13SM90_TMA_LOADENS4_14ComposedLayoutINS4_7SwizzleILi3ELi4ELi3EEENS4_18smem_ptr_flag_bitsILi16EEENSU_INS5_IJNSA_ILi8EEESG_EEENS5_IJSG_SC_EEEEEEEvNS4_8identityENS4_23SM90_TMA_LOAD_MULTICASTES1C_vS1D_EENS_8epilogue10collective6detail29Sm90TmaWarpSpecializedAdapterINS1H_15DefaultEpilogueISJ_SK_SK_NS1G_6thread17LinearCombinationISJ_Li1EffLNS1L_9ScaleType4KindE0ELNS_15FloatRoundStyleE2ESJ_EENS1_15EpilogueDefaultEEEEEvvEEEEvNT_6ParamsE:
[----:B------:R-:W0:Y:S02]  /*0000*/  LDC R1, c[0x0][0x28] ;  /* 0x00000a00ff017b82 */ /* 0x000e240000000800 */
[----:B0-----:R-:W-:Y:S01]  /*0010*/  VIADD R1, R1, 0xfffffff8 ;  /* 0xfffffff801017836 */ /* 0x001fe20000000000 */
[----:B------:R-:W0:Y:S01]  /*0020*/  S2R R4, SR_TID.X ;  /* 0x0000000000047919 */ /* 0x000e220000002100 */
[----:B------:R-:W-:Y:S01]  /*0030*/  ELECT P0, URZ, PT ;  /* 0x00000000003f782f */ /* 0x000fe20003800000 */
[----:B------:R-:W-:Y:S01]  /*0040*/  BSSY B0, `(.L_x_0) ;  /* 0x000000f000007945 */ /* 0x000fe20003800000 */
[--C-:B0-----:R-:W-:Y:S02]  /*0050*/  SHF.R.U32.HI R2, RZ, 0x5, R4.reuse ;  /* 0x00000005ff027819 */ /* 0x101fe40000011604 */
[----:B------:R-:W-:-:S03]  /*0060*/  SHF.R.U32.HI R7, RZ, 0x7, R4 ;  /* 0x00000007ff077819 */ /* 0x000fc60000011604 */
[----:B------:R-:W0:Y:S04]  /*0070*/  SHFL.IDX PT, R5, R2, RZ, 0x1f ;  /* 0x00001fff02057589 */ /* 0x000e2800000e0000 */
[----:B------:R1:W2:Y:S01]  /*0080*/  SHFL.IDX PT, R10, R7, RZ, 0x1f ;  /* 0x00001fff070a7589 */ /* 0x0002a200000e0000 */
[----:B0-----:R-:W-:-:S13]  /*0090*/  ISETP.NE.OR P0, PT, R5, RZ, !P0 ;  /* 0x000000ff0500720c */ /* 0x001fda0004705670 */
[----:B-12---:R-:W-:Y:S05]  /*00a0*/  @P0 BRA `(.L_x_1) ;  /* 0x0000000000200947 */ /* 0x006fea0003800000 */
[----:B------:R-:W-:Y:S02]  /*00b0*/  ULDC.64 UR4, c[0x0][0x198] ;  /* 0x0000660000047ab9 */ /* 0x000fe40000000a00 */
[----:B------:R-:W-:Y:S02]  /*00c0*/  UIADD3 UR6, UP0, UR4, 0xf0, URZ ;  /* 0x000000f004067890 */ /* 0x000fe4000ff1e03f */
[----:B------:R-:W-:Y:S02]  /*00d0*/  UIADD3 UR4, UP1, UR4, 0x1f0, URZ ;  /* 0x000001f004047890 */ /* 0x000fe4000ff3e03f */
[----:B------:R-:W-:Y:S02]  /*00e0*/  UIADD3.X UR7, URZ, UR5, URZ, UP0, !UPT ;  /* 0x000000053f077290 */ /* 0x000fe400087fe43f */
[----:B------:R-:W-:-:S07]  /*00f0*/  UIADD3.X UR5, URZ, UR5, URZ, UP1, !UPT ;  /* 0x000000053f057290 */ /* 0x000fce0008ffe43f */
[----:B------:R0:W-:Y:S02]  /*0100*/  UTMACCTL.PF [UR6] ;  /* 0x00000000060079b9 */ /* 0x0001e40008040000 */
[----:B------:R0:W-:Y:S02]  /*0110*/  UTMACCTL.PF [UR4] ;  /* 0x00000000040079b9 */ /* 0x0001e40008040000 */
[----:B0-----:R-:W-:Y:S01]  /*0120*/  NOP ;  /* 0x0000000000007918 */ /* 0x001fe20000000000 */
.L_x_1:
[----:B------:R-:W-:Y:S05]  /*0130*/  BSYNC B0 ;  /* 0x0000000000007941 */ /* 0x000fea0003800000 */
.L_x_0:
[----:B------:R-:W0:Y:S01]  /*0140*/  SHFL.IDX PT, R8, R2, RZ, 0x1f ;  /* 0x00001fff02087589 */ /* 0x000e2200000e0000 */
[----:B------:R-:W-:-:S04]  /*0150*/  SHF.R.S32.HI R3, RZ, 0x1f, R4 ;  /* 0x0000001fff037819 */ /* 0x000fc80000011404 */
[----:B------:R-:W-:Y:S02]  /*0160*/  LEA.HI R3, R3, R4, RZ, 0x7 ;  /* 0x0000000403037211 */ /* 0x000fe400078f38ff */
[----:B0-----:R-:W-:-:S13]  /*0170*/  ISETP.NE.AND P0, PT, R8, RZ, PT ;  /* 0x000000ff0800720c */ /* 0x001fda0003f05270 */
[----:B------:R-:W-:Y:S05]  /*0180*/  @P0 BRA `(.L_x_2) ;  /* 0x0000000000600947 */ /* 0x000fea0003800000 */
[----:B------:R-:W0:Y:S01]  /*0190*/  S2UR UR8, SR_CgaCtaId ;  /* 0x00000000000879c3 */ /* 0x000e220000008800 */
[----:B------:R-:W-:Y:S01]  /*01a0*/  UMOV UR4, 0x400 ;  /* 0x0000040000047882 */ /* 0x000fe20000000000 */
[----:B------:R-:W-:Y:S01]  /*01b0*/  UMOV UR5, 0x1 ;  /* 0x0000000100057882 */ /* 0x000fe20000000000 */
[----:B------:R-:W-:Y:S01]  /*01c0*/  UMOV UR6, 0x2 ;  /* 0x0000000200067882 */ /* 0x000fe20000000000 */
[----:B------:R-:W-:Y:S01]  /*01d0*/  ELECT P0, URZ, PT ;  /* 0x00000000003f782f */ /* 0x000fe20003800000 */
[----:B------:R-:W-:-:S04]  /*01e0*/  UIADD3 UR6, -UR6, 0x100000, URZ ;  /* 0x0010000006067890 */ /* 0x000fc8000fffe13f */
[----:B------:R-:W-:Y:S02]  /*01f0*/  USHF.L.U32 UR7, UR6, 0xb, URZ ;  /* 0x0000000b06077899 */ /* 0x000fe4000800063f */
[----:B------:R-:W-:Y:S02]  /*0200*/  USHF.L.U32 UR6, UR6, 0x1, URZ ;  /* 0x0000000106067899 */ /* 0x000fe4000800063f */
[----:B0-----:R-:W-:Y:S02]  /*0210*/  ULEA UR8, UR8, UR4, 0x18 ;  /* 0x0000000408087291 */ /* 0x001fe4000f8ec03f */
[----:B------:R-:W-:-:S04]  /*0220*/  UIADD3 UR4, -UR5, 0x100000, URZ ;  /* 0x0010000005047890 */ /* 0x000fc8000fffe13f */
[----:B------:R-:W-:Y:S02]  /*0230*/  USHF.L.U32 UR5, UR4, 0xb, URZ ;  /* 0x0000000b04057899 */ /* 0x000fe4000800063f */
[----:B------:R-:W-:Y:S01]  /*0240*/  USHF.L.U32 UR4, UR4, 0x1, URZ ;  /* 0x0000000104047899 */ /* 0x000fe2000800063f */
[----:B------:R-:W0:Y:S11]  /*0250*/  FENCE.VIEW.ASYNC.S ;  /* 0x00000000000073c6 */ /* 0x000e360000000000 */
[----:B0-----:R0:W1:Y:S01]  /*0260*/  SYNCS.EXCH.64 URZ, [UR8], UR4 ;  /* 0x00000004083f75b2 */ /* 0x0010620008000100 */
[----:B------:R0:W2:Y:S01]  /*0270*/  SYNCS.EXCH.64 URZ, [UR8+0x28], UR6 ;  /* 0x00002806083f75b2 */ /* 0x0000a20008000100 */
[----:B------:R0:W3:Y:S01]  /*0280*/  SYNCS.EXCH.64 URZ, [UR8+0x8], UR4 ;  /* 0x00000804083f75b2 */ /* 0x0000e20008000100 */
[----:B------:R0:W4:Y:S01]  /*0290*/  SYNCS.EXCH.64 URZ, [UR8+0x30], UR6 ;  /* 0x00003006083f75b2 */ /* 0x0001220008000100 */
[----:B------:R0:W0:Y:S01]  /*02a0*/  SYNCS.EXCH.64 URZ, [UR8+0x10], UR4 ;  /* 0x00001004083f75b2 */ /* 0x0000220008000100 */
[----:B------:R0:W0:Y:S01]  /*02b0*/  SYNCS.EXCH.64 URZ, [UR8+0x38], UR6 ;  /* 0x00003806083f75b2 */ /* 0x0000220008000100 */
[----:B------:R0:W0:Y:S01]  /*02c0*/  SYNCS.EXCH.64 URZ, [UR8+0x18], UR4 ;  /* 0x00001804083f75b2 */ /* 0x0000220008000100 */
[----:B------:R0:W0:Y:S01]  /*02d0*/  SYNCS.EXCH.64 URZ, [UR8+0x40], UR6 ;  /* 0x00004006083f75b2 */ /* 0x0000220008000100 */
[----:B------:R0:W0:Y:S01]  /*02e0*/  SYNCS.EXCH.64 URZ, [UR8+0x20], UR4 ;  /* 0x00002004083f75b2 */ /* 0x0000220008000100 */
[----:B------:R0:W0:Y:S01]  /*02f0*/  SYNCS.EXCH.64 URZ, [UR8+0x48], UR6 ;  /* 0x00004806083f75b2 */ /* 0x0000220008000100 */
[----:B------:R-:W-:Y:S01]  /*0300*/  NOP ;  /* 0x0000000000007918 */ /* 0x000fe20000000000 */
.L_x_2:
[----:B------:R-:W5:Y:S01]  /*0310*/  SHFL.IDX PT, R13, R2, RZ, 0x1f ;  /* 0x00001fff020d7589 */ /* 0x000f6200000e0000 */
[----:B------:R-:W1:Y:S01]  /*0320*/  S2UR UR12, SR_CTAID.X ;  /* 0x00000000000c79c3 */ /* 0x000e620000002500 */
[----:B------:R-:W-:Y:S02]  /*0330*/  LOP3.LUT R3, R3, 0xffffff80, RZ, 0xc0, !PT ;  /* 0xffffff8003037812 */ /* 0x000fe400078ec0ff */
[----:B------:R-:W-:Y:S01]  /*0340*/  ELECT P0, URZ, PT ;  /* 0x00000000003f782f */ /* 0x000fe20003800000 */
[----:B------:R2:W3:Y:S01]  /*0350*/  SHFL.IDX PT, R12, R2, RZ, 0x1f ;  /* 0x00001fff020c7589 */ /* 0x0004e200000e0000 */
[----:B------:R-:W-:Y:S01]  /*0360*/  ELECT P1, URZ, PT ;  /* 0x00000000003f782f */ /* 0x000fe20003820000 */
[----:B------:R-:W-:Y:S01]  /*0370*/  NOP ;  /* 0x0000000000007918 */ /* 0x000fe20000000000 */
[----:B------:R-:W-:Y:S01]  /*0380*/  IMAD.IADD R3, R4, 0x1, -R3 ;  /* 0x0000000104037824 */ /* 0x000fe200078e0a03 */
[----:B------:R-:W4:Y:S01]  /*0390*/  S2R R6, SR_CTAID.Y ;  /* 0x0000000000067919 */ /* 0x000f220000002600 */
[----:B0-----:R-:W-:Y:S01]  /*03a0*/  ULDC UR4, c[0x0][0x150] ;  /* 0x0000540000047ab9 */ /* 0x001fe20000000800 */
[----:B------:R-:W0:Y:S01]  /*03b0*/  LDC R14, c[0x0][0x144] ;  /* 0x00005100ff0e7b82 */ /* 0x000e220000000800 */
[----:B------:R-:W-:Y:S01]  /*03c0*/  UMOV UR11, 0x80 ;  /* 0x00000080000b7882 */ /* 0x000fe20000000000 */
[----:B------:R-:W-:Y:S01]  /*03d0*/  SHF.R.S32.HI R0, RZ, 0x1f, R3 ;  /* 0x0000001fff007819 */ /* 0x000fe20000011403 */
[----:B------:R-:W-:Y:S01]  /*03e0*/  NOP ;  /* 0x0000000000007918 */ /* 0x000fe20000000000 */
[C---:B------:R-:W-:Y:S01]  /*03f0*/  VIADD R35, R10.reuse, 0xffffffff ;  /* 0xffffffff0a237836 */ /* 0x040fe20000000000 */
[----:B------:R-:W-:Y:S01]  /*0400*/  ISETP.NE.AND P4, PT, R10, RZ, PT ;  /* 0x000000ff0a00720c */ /* 0x000fe20003f85270 */
[----:B------:R-:W-:Y:S01]  /*0410*/  IMAD.MOV.U32 R153, RZ, RZ, 0x1 ;  /* 0x00000001ff997424 */ /* 0x000fe200078e00ff */
[----:B------:R-:W-:Y:S01]  /*0420*/  LEA.HI R9, R0, R3, RZ, 0x3 ;  /* 0x0000000300097211 */ /* 0x000fe200078f18ff */
[----:B------:R-:W0:Y:S01]  /*0430*/  LDC R15, c[0x0][0x140] ;  /* 0x00005000ff0f7b82 */ /* 0x000e220000000800 */
[----:B------:R-:W-:-:S02]  /*0440*/  ISETP.GE.U32.AND P6, PT, R35, 0x2, PT ;  /* 0x000000022300780c */ /* 0x000fc40003fc6070 */
[--C-:B------:R-:W-:Y:S02]  /*0450*/  SHF.R.S32.HI R11, RZ, 0x3, R9.reuse ;  /* 0x00000003ff0b7819 */ /* 0x100fe40000011409 */
[----:B--2---:R-:W-:Y:S02]  /*0460*/  SHF.R.S32.HI R2, RZ, 0x1f, R9 ;  /* 0x0000001fff027819 */ /* 0x004fe40000011409 */
[----:B------:R-:W-:Y:S01]  /*0470*/  SHF.R.S32.HI R9, RZ, 0x1f, R8 ;  /* 0x0000001fff097819 */ /* 0x000fe20000011408 */
[----:B------:R-:W2:Y:S01]  /*0480*/  LDC R25, c[0x0][0x148] ;  /* 0x00005200ff197b82 */ /* 0x000ea20000000800 */
[----:B-----5:R-:W-:Y:S02]  /*0490*/  ISETP.NE.OR P0, PT, R13, RZ, !P0 ;  /* 0x000000ff0d00720c */ /* 0x020fe40004705670 */
[----:B-1----:R-:W-:Y:S02]  /*04a0*/  I2FP.F32.U32 R13, UR12 ;  /* 0x0000000c000d7c45 */ /* 0x002fe40008201000 */
[----:B------:R-:W-:-:S02]  /*04b0*/  LEA.HI R2, R2, R11, RZ, 0x2 ;  /* 0x0000000b02027211 */ /* 0x000fc400078f10ff */
[----:B------:R-:W-:Y:S01]  /*04c0*/  LEA.HI R9, R9, R8, RZ, 0x2 ;  /* 0x0000000809097211 */ /* 0x000fe200078f10ff */
[----:B------:R-:W-:Y:S01]  /*04d0*/  FMUL R13, R13, UR4 ;  /* 0x000000040d0d7c20 */ /* 0x000fe20008400000 */
[----:B---3--:R-:W-:Y:S01]  /*04e0*/  ISETP.NE.OR P1, PT, R12, RZ, !P1 ;  /* 0x000000ff0c00720c */ /* 0x008fe20004f25670 */
[----:B------:R-:W-:Y:S01]  /*04f0*/  ULDC UR4, c[0x0][0x154] ;  /* 0x0000550000047ab9 */ /* 0x000fe20000000800 */
[----:B------:R-:W-:Y:S02]  /*0500*/  LOP3.LUT R12, R2, 0xfffffffc, RZ, 0xc0, !PT ;  /* 0xfffffffc020c7812 */ /* 0x000fe400078ec0ff */
[----:B------:R-:W-:Y:S01]  /*0510*/  LOP3.LUT R9, R9, 0x3ffffffc, RZ, 0xc0, !PT ;  /* 0x3ffffffc09097812 */ /* 0x000fe200078ec0ff */
[----:B------:R-:W1:Y:S01]  /*0520*/  F2I.U32.TRUNC.NTZ R13, R13 ;  /* 0x0000000d000d7305 */ /* 0x000e62000020f000 */
[----:B------:R-:W-:Y:S01]  /*0530*/  SHF.R.S32.HI R2, RZ, 0x1f, R5 ;  /* 0x0000001fff027819 */ /* 0x000fe20000011405 */
[----:B------:R-:W-:Y:S01]  /*0540*/  IMAD.IADD R12, R11, 0x1, -R12 ;  /* 0x000000010b0c7824 */ /* 0x000fe200078e0a0c */
[----:B------:R-:W-:Y:S01]  /*0550*/  VOTEU.ALL UP1, P0 ;  /* 0x00000000003f7886 */ /* 0x000fe20000020000 */
[----:B------:R-:W-:Y:S01]  /*0560*/  IMAD.IADD R9, R8, 0x1, -R9 ;  /* 0x0000000108097824 */ /* 0x000fe200078e0a09 */
[----:B------:R-:W-:Y:S01]  /*0570*/  LEA.HI R2, R2, R5, RZ, 0x2 ;  /* 0x0000000502027211 */ /* 0x000fe200078f10ff */
[----:B------:R-:W-:Y:S01]  /*0580*/  VOTEU.ALL UP0, P0 ;  /* 0x00000000003f7886 */ /* 0x000fe20000000000 */
[----:B----4-:R-:W-:Y:S01]  /*0590*/  I2FP.F32.U32 R8, R6 ;  /* 0x0000000600087245 */ /* 0x010fe20000201000 */
[----:B------:R-:W-:Y:S01]  /*05a0*/  IMAD R9, R9, 0x4, R12 ;  /* 0x0000000409097824 */ /* 0x000fe200078e020c */
[----:B------:R-:W-:Y:S01]  /*05b0*/  LOP3.LUT R2, R2, 0xfffffffc, RZ, 0xc0, !PT ;  /* 0xfffffffc02027812 */ /* 0x000fe200078ec0ff */
[----:B------:R-:W-:Y:S01]  /*05c0*/  VOTEU.ALL UP2, P1 ;  /* 0x00000000003f7886 */ /* 0x000fe20000840000 */
[----:B------:R-:W3:Y:S01]  /*05d0*/  @!UP1 S2UR UR7, SR_CgaCtaId ;  /* 0x00000000000799c3 */ /* 0x000ee20000008800 */
[----:B------:R-:W-:Y:S01]  /*05e0*/  FMUL R8, R8, UR4 ;  /* 0x0000000408087c20 */ /* 0x000fe20008400000 */
[----:B------:R-:W-:Y:S01]  /*05f0*/  IMAD.SHL.U32 R152, R9, 0x4, RZ ;  /* 0x0000000409987824 */ /* 0x000fe200078e00ff */
[----:B------:R-:W-:Y:S01]  /*0600*/  UMOV UR4, 0x20 ;  /* 0x0000002000047882 */ /* 0x000fe20000000000 */
[----:B------:R-:W-:Y:S01]  /*0610*/  IMAD.IADD R5, R5, 0x1, -R2 ;  /* 0x0000000105057824 */ /* 0x000fe200078e0a02 */
[----:B------:R-:W-:Y:S01]  /*0620*/  LEA.HI R2, R9, R9, RZ, 0x1 ;  /* 0x0000000909027211 */ /* 0x000fe200078f08ff */
[----:B-1----:R-:W-:Y:S01]  /*0630*/  IMAD.MOV R13, RZ, RZ, -R13 ;  /* 0x000000ffff0d7224 */ /* 0x002fe200078e0a0d */
[----:B------:R-:W1:Y:S01]  /*0640*/  F2I.U32.TRUNC.NTZ R8, R8 ;  /* 0x0000000800087305 */ /* 0x000e62000020f000 */
[----:B------:R-:W4:Y:S01]  /*0650*/  @!UP2 S2UR UR10, SR_CgaCtaId ;  /* 0x00000000000aa9c3 */ /* 0x000f220000008800 */
[----:B------:R-:W-:Y:S01]  /*0660*/  LOP3.LUT R2, R2, 0xfffffffe, RZ, 0xc0, !PT ;  /* 0xfffffffe02027812 */ /* 0x000fe200078ec0ff */
[----:B0-----:R-:W-:Y:S01]  /*0670*/  IMAD R21, R14, R13, UR12 ;  /* 0x0000000c0e157e24 */ /* 0x001fe2000f8e020d */
[----:B------:R-:W-:Y:S01]  /*0680*/  @!UP1 UMOV UR6, 0x400 ;  /* 0x0000040000069882 */ /* 0x000fe20000000000 */
[----:B------:R-:W-:-:S04]  /*0690*/  @!UP1 UIADD3 UR4, -UR4, 0x100000, URZ ;  /* 0x0010000004049890 */ /* 0x000fc8000fffe13f */
[----:B------:R-:W-:Y:S02]  /*06a0*/  @!UP1 USHF.L.U32 UR5, UR4, 0xb, URZ ;  /* 0x0000000b04059899 */ /* 0x000fe4000800063f */
[----:B------:R-:W-:Y:S01]  /*06b0*/  @!UP1 USHF.L.U32 UR4, UR4, 0x1, URZ ;  /* 0x0000000104049899 */ /* 0x000fe2000800063f */
[C---:B------:R-:W-:Y:S01]  /*06c0*/  LOP3.LUT R152, R9.reuse, 0xc, R152, 0x78, !PT ;  /* 0x0000000c09987812 */ /* 0x040fe200078e7898 */
[----:B------:R-:W-:Y:S01]  /*06d0*/  IMAD.IADD R2, R9, 0x1, -R2 ;  /* 0x0000000109027824 */ /* 0x000fe200078e0a02 */
[----:B------:R-:W-:Y:S01]  /*06e0*/  @!UP2 UMOV UR9, 0x400 ;  /* 0x000004000009a882 */ /* 0x000fe20000000000 */
[----:B------:R-:W-:Y:S01]  /*06f0*/  VOTEU.ALL UP3, P1 ;  /* 0x00000000003f7886 */ /* 0x000fe20000860000 */
[----:B------:R-:W-:Y:S01]  /*0700*/  VOTEU.ALL UP4, P1 ;  /* 0x00000000003f7886 */ /* 0x000fe20000880000 */
[----:B------:R-:W-:Y:S01]  /*0710*/  VOTEU.ALL UP5, P1 ;  /* 0x00000000003f7886 */ /* 0x000fe200008a0000 */
[----:B------:R-:W-:Y:S01]  /*0720*/  ISETP.NE.AND P3, PT, R2, R21, PT ;  /* 0x000000150200720c */ /* 0x000fe20003f65270 */
[----:B------:R0:W0:Y:S01]  /*0730*/  SHFL.IDX PT, R14, R7, RZ, 0x1f ;  /* 0x00001fff070e7589 */ /* 0x00002200000e0000 */
[----:B------:R-:W-:Y:S01]  /*0740*/  ISETP.EQ.U32.AND P2, PT, R15, 0x1, PT ;  /* 0x000000010f00780c */ /* 0x000fe20003f42070 */
[----:B-1----:R-:W-:Y:S01]  /*0750*/  IMAD.MOV R20, RZ, RZ, -R8 ;  /* 0x000000ffff147224 */ /* 0x002fe200078e0a08 */
[----:B---3--:R-:W-:-:S02]  /*0760*/  @!UP1 ULEA UR8, UR7, UR6, 0x18 ;  /* 0x0000000607089291 */ /* 0x008fc4000f8ec03f */
[----:B------:R-:W-:-:S04]  /*0770*/  @!UP2 UIADD3 UR6, -UR11, 0x100000, URZ ;  /* 0x001000000b06a890 */ /* 0x000fc8000fffe13f */
[----:B------:R-:W-:Y:S02]  /*0780*/  @!UP2 USHF.L.U32 UR7, UR6, 0xb, URZ ;  /* 0x0000000b0607a899 */ /* 0x000fe4000800063f */
[----:B------:R-:W-:Y:S01]  /*0790*/  @!UP2 USHF.L.U32 UR6, UR6, 0x1, URZ ;  /* 0x000000010606a899 */ /* 0x000fe2000800063f */
[----:B--2---:R-:W-:Y:S01]  /*07a0*/  IMAD R9, R25, R20, R6 ;  /* 0x0000001419097224 */ /* 0x004fe200078e0206 */
[----:B------:R-:W-:Y:S01]  /*07b0*/  VOTEU.ALL UP1, P0 ;  /* 0x00000000003f7886 */ /* 0x000fe20000020000 */
[----:B------:R-:W-:Y:S01]  /*07c0*/  LOP3.LUT P0, RZ, R3, 0x7, RZ, 0xc0, !PT ;  /* 0x0000000703ff7812 */ /* 0x000fe2000780c0ff */
[----:B----4-:R-:W-:Y:S01]  /*07d0*/  @!UP2 ULEA UR9, UR10, UR9, 0x18 ;  /* 0x000000090a09a291 */ /* 0x010fe2000f8ec03f */
[----:B------:R-:W-:Y:S01]  /*07e0*/  @P3 LEA.HI R2, R152, R152, RZ, 0x1 ;  /* 0x0000009898023211 */ /* 0x000fe200078f08ff */
[----:B------:R-:W-:Y:S01]  /*07f0*/  VOTEU.ALL UP2, P1 ;  /* 0x00000000003f7886 */ /* 0x000fe20000840000 */
[----:B------:R-:W-:Y:S01]  /*0800*/  ISETP.NE.AND P1, PT, R5, 0x3, PT ;  /* 0x000000030500780c */ /* 0x000fe20003f25270 */
[----:B------:R-:W1:Y:S02]  /*0810*/  FENCE.VIEW.ASYNC.S ;  /* 0x00000000000073c6 */ /* 0x000e640000000000 */
[----:B-1----:R1:W2:Y:S01]  /*0820*/  @!UP0 SYNCS.EXCH.64 URZ, [UR8+0x80], UR4 ;  /* 0x00008004083f85b2 */ /* 0x0022a20008000100 */
[----:B------:R-:W-:-:S02]  /*0830*/  @P3 SHF.R.S32.HI R2, RZ, 0x1, R2 ;  /* 0x00000001ff023819 */ /* 0x000fc40000011402 */
[----:B------:R-:W-:Y:S02]  /*0840*/  ISETP.EQ.OR P1, PT, R5, RZ, !P1 ;  /* 0x000000ff0500720c */ /* 0x000fe40004f22670 */
[----:B------:R-:W-:Y:S02]  /*0850*/  @P3 ISETP.NE.AND P5, PT, R2, R9, PT ;  /* 0x000000090200320c */ /* 0x000fe40003fa5270 */
[----:B------:R-:W-:Y:S02]  /*0860*/  ISETP.LT.U32.AND P0, PT, R152, 0x2, !P0 ;  /* 0x000000029800780c */ /* 0x000fe40004701070 */
[----:B------:R-:W-:Y:S02]  /*0870*/  ISETP.EQ.AND P1, PT, R10, RZ, P1 ;  /* 0x000000ff0a00720c */ /* 0x000fe40000f22270 */
[----:B------:R-:W-:Y:S02]  /*0880*/  SEL R2, RZ, 0x1, !P0 ;  /* 0x00000001ff027807 */ /* 0x000fe40004000000 */
[----:B------:R-:W-:-:S02]  /*0890*/  @P3 SEL R153, RZ, 0x1, P5 ;  /* 0x00000001ff993807 */ /* 0x000fc40002800000 */
[----:B------:R-:W-:Y:S01]  /*08a0*/  SEL R16, RZ, 0x1, !P1 ;  /* 0x00000001ff107807 */ /* 0x000fe20004800000 */
[----:B------:R1:W3:Y:S01]  /*08b0*/  @!UP1 SYNCS.EXCH.64 URZ, [UR8+0x88], UR4 ;  /* 0x00008804083f95b2 */ /* 0x0002e20008000100 */
[----:B------:R-:W-:Y:S01]  /*08c0*/  NOP ;  /* 0x0000000000007918 */ /* 0x000fe20000000000 */
[----:B------:R-:W-:Y:S02]  /*08d0*/  LOP3.LUT R153, R153, R2, RZ, 0xc0, !PT ;  /* 0x0000000299997212 */ /* 0x000fe400078ec0ff */
[----:B------:R-:W-:Y:S01]  /*08e0*/  SEL R16, R16, 0x2, P6 ;  /* 0x0000000210107807 */ /* 0x000fe20003000000 */
[----:B------:R1:W4:Y:S01]  /*08f0*/  @!UP2 SYNCS.EXCH.64 URZ, [UR9+0x60], UR6 ;  /* 0x00006006093fa5b2 */ /* 0x0003220008000100 */
[----:B------:R1:W0:Y:S01]  /*0900*/  @!UP3 SYNCS.EXCH.64 URZ, [UR9+0x68], UR6 ;  /* 0x00006806093fb5b2 */ /* 0x0002220008000100 */
[----:B------:R1:W0:Y:S01]  /*0910*/  @!UP4 SYNCS.EXCH.64 URZ, [UR9+0x70], UR6 ;  /* 0x00007006093fc5b2 */ /* 0x0002220008000100 */
[----:B------:R1:W0:Y:S01]  /*0920*/  @!UP5 SYNCS.EXCH.64 URZ, [UR9+0x78], UR6 ;  /* 0x00007806093fd5b2 */ /* 0x0002220008000100 */
[----:B------:R-:W-:Y:S01]  /*0930*/  NOP ;  /* 0x0000000000007918 */ /* 0x000fe20000000000 */
[----:B-12---:R-:W-:Y:S05]  /*0940*/  @!P2 BRA `(.L_x_3) ;  /* 0x000000000008a947 */ /* 0x006fea0003800000 */
[----:B0--34-:R-:W-:Y:S01]  /*0950*/  UCGABAR_ARV ;  /* 0x00000000000079c7 */ /* 0x019fe20008000000 */
[----:B------:R-:W-:Y:S05]  /*0960*/  BRA `(.L_x_4) ;  /* 0x0000000000047947 */ /* 0x000fea0003800000 */
.L_x_3:
[----:B0--34-:R-:W-:Y:S01]  /*0970*/  NOP ;  /* 0x0000000000007918 */ /* 0x019fe20000000000 */
.L_x_4:
[----:B------:R-:W-:Y:S01]  /*0980*/  ULDC.64 UR4, c[0x0][0x598] ;  /* 0x0001660000047ab9 */ /* 0x000fe20000000a00 */
[----:B------:R-:W-:Y:S01]  /*0990*/  ULDC.64 UR36, c[0x0][0x208] ;  /* 0x0000820000247ab9 */ /* 0x000fe20000000a00 */
[----:B------:R-:W-:-:S04]  /*09a0*/  ISETP.NE.U32.AND P0, PT, RZ, UR4, PT ;  /* 0x00000004ff007c0c */ /* 0x000fc8000bf05070 */
[----:B------:R-:W-:-:S13]  /*09b0*/  ISETP.NE.AND.EX P0, PT, RZ, UR5, PT, P0 ;  /* 0x00000005ff007c0c */ /* 0x000fda000bf05300 */
[----:B------:R-:W-:Y:S05]  /*09c0*/  @!P0 BRA `(.L_x_5) ;  /* 0x00000000001c8947 */ /* 0x000fea0003800000 */
[----:B------:R-:W0:Y:S02]  /*09d0*/  LDC.64 R8, c[0x0][0x598] ;  /* 0x00016600ff087b82 */ /* 0x000e240000000a00 */
[----:B0-----:R-:W2:Y:S02]  /*09e0*/  LDG.E.64 R8, desc[UR36][R8.64] ;  /* 0x0000002408087981 */ /* 0x001ea4000c1e1b00 */
[----:B--2---:R-:W-:-:S04]  /*09f0*/  ISETP.NE.U32.AND P0, PT, R8, RZ, PT ;  /* 0x000000ff0800720c */ /* 0x004fc80003f05070 */
[----:B------:R-:W-:-:S13]  /*0a00*/  ISETP.NE.AND.EX P0, PT, R9, RZ, PT, P0 ;  /* 0x000000ff0900720c */ /* 0x000fda0003f05300 */
[----:B------:R-:W-:Y:S05]  /*0a10*/  @!P0 BRA `(.L_x_5) ;  /* 0x0000000000088947 */ /* 0x000fea0003800000 */
[----:B------:R0:W5:Y:S01]  /*0a20*/  LD.E R154, desc[UR36][R8.64] ;  /* 0x00000024089a7980 */ /* 0x000162000c101900 */
[----:B------:R-:W-:Y:S05]  /*0a30*/  BRA `(.L_x_6) ;  /* 0x0000000000247947 */ /* 0x000fea0003800000 */
.L_x_5:
[----:B------:R-:W-:Y:S02]  /*0a40*/  ULDC.64 UR4, c[0x0][0x588] ;  /* 0x0001620000047ab9 */ /* 0x000fe40000000a00 */
[----:B------:R-:W-:-:S04]  /*0a50*/  ISETP.NE.U32.AND P0, PT, RZ, UR4, PT ;  /* 0x00000004ff007c0c */ /* 0x000fc8000bf05070 */
[----:B------:R-:W-:-:S13]  /*0a60*/  ISETP.NE.AND.EX P0, PT, RZ, UR5, PT, P0 ;  /* 0x00000005ff007c0c */ /* 0x000fda000bf05300 */
[----:B------:R-:W-:Y:S05]  /*0a70*/  @!P0 BRA `(.L_x_7) ;  /* 0x00000000000c8947 */ /* 0x000fea0003800000 */
[----:B------:R-:W0:Y:S02]  /*0a80*/  LDC.64 R154, c[0x0][0x588] ;  /* 0x00016200ff9a7b82 */ /* 0x000e240000000a00 */
[----:B0-----:R1:W5:Y:S01]  /*0a90*/  LDG.E R154, desc[UR36][R154.64] ;  /* 0x000000249a9a7981 */ /* 0x001362000c1e1900 */
[----:B------:R-:W-:Y:S05]  /*0aa0*/  BRA `(.L_x_6) ;  /* 0x0000000000087947 */ /* 0x000fea0003800000 */
.L_x_7:
[----:B------:R-:W-:Y:S02]  /*0ab0*/  ULDC UR4, c[0x0][0x580] ;  /* 0x0001600000047ab9 */ /* 0x000fe40000000800 */
[----:B------:R-:W-:-:S07]  /*0ac0*/  IMAD.U32 R154, RZ, RZ, UR4 ;  /* 0x00000004ff9a7e24 */ /* 0x000fce000f8e00ff */
.L_x_6:
[----:B------:R-:W-:Y:S02]  /*0ad0*/  ULDC.64 UR4, c[0x0][0x5a0] ;  /* 0x0001680000047ab9 */ /* 0x000fe40000000a00 */
[----:B------:R-:W-:-:S04]  /*0ae0*/  ISETP.NE.U32.AND P0, PT, RZ, UR4, PT ;  /* 0x00000004ff007c0c */ /* 0x000fc8000bf05070 */
[----:B------:R-:W-:-:S13]  /*0af0*/  ISETP.NE.AND.EX P0, PT, RZ, UR5, PT, P0 ;  /* 0x00000005ff007c0c */ /* 0x000fda000bf05300 */
[----:B------:R-:W-:Y:S05]  /*0b00*/  @!P0 BRA `(.L_x_8) ;  /* 0x00000000001c8947 */ /* 0x000fea0003800000 */
[----:B0-----:R-:W0:Y:S02]  /*0b10*/  LDC.64 R8, c[0x0][0x5a0] ;  /* 0x00016800ff087b82 */ /* 0x001e240000000a00 */
[----:B0-----:R-:W2:Y:S02]  /*0b20*/  LDG.E.64 R8, desc[UR36][R8.64] ;  /* 0x0000002408087981 */ /* 0x001ea4000c1e1b00 */
[----:B--2---:R-:W-:-:S04]  /*0b30*/  ISETP.NE.U32.AND P0, PT, R8, RZ, PT ;  /* 0x000000ff0800720c */ /* 0x004fc80003f05070 */
[----:B------:R-:W-:-:S13]  /*0b40*/  ISETP.NE.AND.EX P0, PT, R9, RZ, PT, P0 ;  /* 0x000000ff0900720c */ /* 0x000fda0003f05300 */
[----:B------:R-:W-:Y:S05]  /*0b50*/  @!P0 BRA `(.L_x_8) ;  /* 0x0000000000088947 */ /* 0x000fea0003800000 */
[----:B-1----:R0:W5:Y:S01]  /*0b60*/  LD.E R155, desc[UR36][R8.64] ;  /* 0x00000024089b7980 */ /* 0x002162000c101900 */
[----:B------:R-:W-:Y:S05]  /*0b70*/  BRA `(.L_x_9) ;  /* 0x0000000000247947 */ /* 0x000fea0003800000 */
.L_x_8:
[----:B------:R-:W-:Y:S02]  /*0b80*/  ULDC.64 UR4, c[0x0][0x590] ;  /* 0x0001640000047ab9 */ /* 0x000fe40000000a00 */
[----:B------:R-:W-:-:S04]  /*0b90*/  ISETP.NE.U32.AND P0, PT, RZ, UR4, PT ;  /* 0x00000004ff007c0c */ /* 0x000fc8000bf05070 */
[----:B------:R-:W-:-:S13]  /*0ba0*/  ISETP.NE.AND.EX P0, PT, RZ, UR5, PT, P0 ;  /* 0x00000005ff007c0c */ /* 0x000fda000bf05300 */
[----:B------:R-:W-:Y:S05]  /*0bb0*/  @!P0 BRA `(.L_x_10) ;  /* 0x00000000000c8947 */ /* 0x000fea0003800000 */
[----:B0-----:R-:W1:Y:S02]  /*0bc0*/  LDC.64 R8, c[0x0][0x590] ;  /* 0x00016400ff087b82 */ /* 0x001e640000000a00 */
[----:B-1----:R1:W5:Y:S01]  /*0bd0*/  LDG.E R155, desc[UR36][R8.64] ;  /* 0x00000024089b7981 */ /* 0x002362000c1e1900 */
[----:B------:R-:W-:Y:S05]  /*0be0*/  BRA `(.L_x_9) ;  /* 0x0000000000087947 */ /* 0x000fea0003800000 */
.L_x_10:
[----:B------:R-:W-:Y:S02]  /*0bf0*/  ULDC UR4, c[0x0][0x584] ;  /* 0x0001610000047ab9 */ /* 0x000fe40000000800 */
[----:B-1----:R-:W-:-:S07]  /*0c00*/  IMAD.U32 R155, RZ, RZ, UR4 ;  /* 0x00000004ff9b7e24 */ /* 0x002fce000f8e00ff */
.L_x_9:
[----:B------:R-:W2:Y:S01]  /*0c10*/  LDC R2, c[0x0][0x65c] ;  /* 0x00019700ff027b82 */ /* 0x000ea20000000800 */
[----:B------:R-:W-:Y:S01]  /*0c20*/  ULDC UR6, c[0x0][0x28c] ;  /* 0x0000a30000067ab9 */ /* 0x000fe20000000800 */
[----:B------:R-:W-:Y:S01]  /*0c30*/  ISETP.NE.AND P0, PT, R10, 0x2, PT ;  /* 0x000000020a00780c */ /* 0x000fe20003f05270 */
[----:B------:R-:W-:Y:S01]  /*0c40*/  UIADD3 UR6, UR6, 0x3f, URZ ;  /* 0x0000003f06067890 */ /* 0x000fe2000fffe03f */
[----:B01----:R-:W-:Y:S01]  /*0c50*/  IMAD.U32 R8, RZ, RZ, UR12 ;  /* 0x0000000cff087e24 */ /* 0x003fe2000f8e00ff */
[----:B------:R-:W-:Y:S01]  /*0c60*/  UMOV UR38, URZ ;  /* 0x0000003f00267c82 */ /* 0x000fe20008000000 */
[----:B------:R-:W-:Y:S01]  /*0c70*/  IMAD.MOV.U32 R9, RZ, RZ, RZ ;  /* 0x000000ffff097224 */ /* 0x000fe200078e00ff */
[----:B------:R-:W-:Y:S01]  /*0c80*/  USHF.R.S32.HI UR7, URZ, 0x1f, UR6 ;  /* 0x0000001f3f077899 */ /* 0x000fe20008011406 */
[----:B------:R-:W-:Y:S01]  /*0c90*/  UMOV UR39, URZ ;  /* 0x0000003f00277c82 */ /* 0x000fe20008000000 */
[----:B------:R-:W-:Y:S02]  /*0ca0*/  ULDC.64 UR8, c[0x0][0x650] ;  /* 0x0001940000087ab9 */ /* 0x000fe40000000a00 */
[----:B------:R-:W-:-:S04]  /*0cb0*/  ULEA.HI UR7, UR7, UR6, URZ, 0x6 ;  /* 0x0000000607077291 */ /* 0x000fc8000f8f303f */
[----:B------:R-:W-:Y:S01]  /*0cc0*/  USHF.R.S32.HI UR40, URZ, 0x6, UR7 ;  /* 0x000000063f287899 */ /* 0x000fe20008011407 */
[----:B--2---:R-:W-:-:S13]  /*0cd0*/  ISETP.NE.AND P1, PT, R2, 0x1, PT ;  /* 0x000000010200780c */ /* 0x004fda0003f25270 */
[----:B------:R-:W0:Y:S01]  /*0ce0*/  @P1 LDC R19, c[0x0][0x10] ;  /* 0x00000400ff131b82 */ /* 0x000e220000000800 */
[----:B------:R-:W-:Y:S02]  /*0cf0*/  @P1 IMAD.MOV.U32 R7, RZ, RZ, RZ ;  /* 0x000000ffff071224 */ /* 0x000fe400078e00ff */
[----:B------:R-:W-:-:S05]  /*0d00*/  @P1 IMAD.MOV.U32 R17, RZ, RZ, RZ ;  /* 0x000000ffff111224 */ /* 0x000fca00078e00ff */
[----:B------:R-:W1:Y:S01]  /*0d10*/  @!P1 LDC R11, c[0x0][0xc] ;  /* 0x00000300ff0b9b82 */ /* 0x000e620000000800 */
[----:B------:R-:W-:Y:S01]  /*0d20*/  ULDC UR4, c[0x0][0xc] ;  /* 0x0000030000047ab9 */ /* 0x000fe20000000800 */
[----:B------:R-:W-:Y:S02]  /*0d30*/  ULDC UR5, c[0x0][0x10] ;  /* 0x0000040000057ab9 */ /* 0x000fe40000000800 */
[----:B------:R-:W-:-:S04]  /*0d40*/  UIMAD.WIDE.U32 UR4, UR4, UR5, URZ ;  /* 0x00000005040472a5 */ /* 0x000fc8000f8e003f */
[----:B------:R-:W2:Y:S01]  /*0d50*/  LDC R2, c[0x0][0x14] ;  /* 0x00000500ff027b82 */ /* 0x000ea20000000800 */
[----:B0-----:R-:W-:-:S04]  /*0d60*/  @P1 IMAD.WIDE.U32 R18, R19, UR12, R6 ;  /* 0x0000000c13121c25 */ /* 0x001fc8000f8e0006 */
[----:B------:R-:W-:Y:S02]  /*0d70*/  @P1 IMAD.IADD R17, R19, 0x1, R17 ;  /* 0x0000000113111824 */ /* 0x000fe400078e0211 */
[----:B-1----:R-:W-:-:S04]  /*0d80*/  @!P1 IMAD.WIDE.U32 R8, R6, R11, R8 ;  /* 0x0000000b06089225 */ /* 0x002fc800078e0008 */
[----:B------:R-:W-:Y:S02]  /*0d90*/  @!P1 IMAD.MOV.U32 R18, RZ, RZ, R8 ;  /* 0x000000ffff129224 */ /* 0x000fe400078e0008 */
[----:B------:R-:W-:Y:S02]  /*0da0*/  @!P1 IMAD.MOV.U32 R17, RZ, RZ, R9 ;  /* 0x000000ffff119224 */ /* 0x000fe400078e0009 */
[----:B--2---:R-:W-:-:S04]  /*0db0*/  IMAD.WIDE.U32 R12, R2, UR4, RZ ;  /* 0x00000004020c7c25 */ /* 0x004fc8000f8e00ff */
[----:B------:R-:W-:Y:S01]  /*0dc0*/  IMAD R23, R2, UR5, RZ ;  /* 0x0000000502177c24 */ /* 0x000fe2000f8e02ff */
[----:B------:R0:W-:Y:S03]  /*0dd0*/  STL.64 [R1], R12 ;  /* 0x0000000c01007387 */ /* 0x0001e60000100a00 */
[----:B------:R-:W-:Y:S01]  /*0de0*/  IMAD.IADD R23, R13, 0x1, R23 ;  /* 0x000000010d177824 */ /* 0x000fe200078e0217 */
[----:B------:R-:W-:Y:S06]  /*0df0*/  @P0 BRA `(.L_x_11) ;  /* 0x0000000000200947 */ /* 0x000fec0003800000 */
[----:B------:R-:W-:Y:S01]  /*0e00*/  UISETP.GE.U32.AND UP0, UPT, UR40, 0x5, UPT ;  /* 0x000000052800788c */ /* 0x000fe2000bf06070 */
[----:B------:R-:W-:Y:S01]  /*0e10*/  IADD3 R18, P0, R18, R12, RZ ;  /* 0x0000000c12127210 */ /* 0x000fe20007f1e0ff */
[----:B------:R-:W-:Y:S01]  /*0e20*/  UIMAD.WIDE.U32 UR4, UR40, -0x33333333, URZ ;  /* 0xcccccccd280478a5 */ /* 0x000fe2000f8e003f */
[----:B------:R-:W-:-:S03]  /*0e30*/  UMOV UR39, URZ ;  /* 0x0000003f00277c82 */ /* 0x000fc60008000000 */
[----:B------:R-:W-:Y:S01]  /*0e40*/  USHF.R.U32.HI UR4, URZ, 0x2, UR5 ;  /* 0x000000023f047899 */ /* 0x000fe20008011605 */
[----:B------:R-:W-:-:S03]  /*0e50*/  IMAD.X R17, R23, 0x1, R17, P0 ;  /* 0x0000000117117824 */ /* 0x000fc600000e0611 */
[----:B------:R-:W-:Y:S02]  /*0e60*/  UIMAD UR38, UR4, -0x5, UR40 ;  /* 0xfffffffb042678a4 */ /* 0x000fe4000f8e0228 */
[----:B------:R-:W-:-:S12]  /*0e70*/  @UP0 ULOP3.LUT UR39, UR4, 0x1, URZ, 0xc0, !UPT ;  /* 0x0000000104270892 */ /* 0x000fd8000f8ec03f */
.L_x_11:
[----:B------:R-:W-:Y:S01]  /*0e80*/  ISETP.GE.U32.AND P0, PT, R18, UR8, PT ;  /* 0x0000000812007c0c */ /* 0x000fe2000bf06070 */
[----:B------:R-:W-:Y:S01]  /*0e90*/  IMAD.MOV.U32 R19, RZ, RZ, -0x1 ;  /* 0xffffffffff137424 */ /* 0x000fe200078e00ff */
[----:B------:R-:W-:Y:S01]  /*0ea0*/  PRMT R8, RZ, 0x7610, R8 ;  /* 0x00007610ff087816 */ /* 0x000fe20000000008 */
[----:B------:R-:W-:Y:S01]  /*0eb0*/  IMAD.MOV.U32 R22, RZ, RZ, -0x1 ;  /* 0xffffffffff167424 */ /* 0x000fe200078e00ff */
[----:B------:R-:W-:Y:S01]  /*0ec0*/  ISETP.GE.U32.AND.EX P0, PT, R17, UR9, PT, P0 ;  /* 0x0000000911007c0c */ /* 0x000fe2000bf06100 */
[----:B------:R-:W-:-:S12]  /*0ed0*/  IMAD.MOV.U32 R2, RZ, RZ, -0x1 ;  /* 0xffffffffff027424 */ /* 0x000fd800078e00ff */
[----:B------:R-:W-:Y:S05]  /*0ee0*/  @P0 BRA `(.L_x_12) ;  /* 0x00000004002c0947 */ /* 0x000fea0003800000 */
[----:B------:R-:W1:Y:S01]  /*0ef0*/  LDC.64 R26, c[0x0][0x628] ;  /* 0x00018a00ff1a7b82 */ /* 0x000e620000000a00 */
[----:B------:R-:W-:Y:S02]  /*0f00*/  IMAD.MOV.U32 R8, RZ, RZ, R18 ;  /* 0x000000ffff087224 */ /* 0x000fe400078e0012 */
[----:B------:R-:W-:-:S05]  /*0f10*/  IMAD.MOV.U32 R9, RZ, RZ, R17 ;  /* 0x000000ffff097224 */ /* 0x000fca00078e0011 */
[----:B------:R-:W2:Y:S08]  /*0f20*/  LDC R2, c[0x0][0x630] ;  /* 0x00018c00ff027b82 */ /* 0x000eb00000000800 */
[----:B------:R-:W3:Y:S01]  /*0f30*/  LDC.64 R28, c[0x0][0x620] ;  /* 0x00018800ff1c7b82 */ /* 0x000ee20000000a00 */
[----:B-1----:R-:W-:-:S04]  /*0f40*/  ISETP.NE.U32.AND P0, PT, R26, RZ, PT ;  /* 0x000000ff1a00720c */ /* 0x002fc80003f05070 */
[----:B------:R-:W-:-:S13]  /*0f50*/  ISETP.NE.AND.EX P0, PT, R27, RZ, PT, P0 ;  /* 0x000000ff1b00720c */ /* 0x000fda0003f05300 */
[----:B--23--:R-:W-:Y:S05]  /*0f60*/  @!P0 BRA `(.L_x_13) ;  /* 0x0000000000288947 */ /* 0x00cfea0003800000 */
[----:B0-----:R-:W0:Y:S02]  /*0f70*/  LDC R13, c[0x0][0x634] ;  /* 0x00018d00ff0d7b82 */ /* 0x001e240000000800 */
[----:B0-----:R-:W-:-:S05]  /*0f80*/  IADD3 R13, P0, R18, R13, RZ ;  /* 0x0000000d120d7210 */ /* 0x001fca0007f1e0ff */
[----:B------:R-:W-:-:S04]  /*0f90*/  IMAD.X R15, RZ, RZ, R17, P0 ;  /* 0x000000ffff0f7224 */ /* 0x000fc800000e0611 */
[----:B------:R-:W-:-:S04]  /*0fa0*/  IMAD.WIDE.U32 R8, R15, R26, RZ ;  /* 0x0000001a0f087225 */ /* 0x000fc800078e00ff */
[----:B------:R-:W-:-:S04]  /*0fb0*/  IMAD.WIDE.U32 R10, P0, R13, R27, R8 ;  /* 0x0000001b0d0a7225 */ /* 0x000fc80007800008 */
[----:B------:R-:W-:-:S04]  /*0fc0*/  IMAD.WIDE.U32 R8, R13, R26, RZ ;  /* 0x0000001a0d087225 */ /* 0x000fc800078e00ff */
[----:B------:R-:W-:Y:S01]  /*0fd0*/  IMAD.X R13, RZ, RZ, RZ, P0 ;  /* 0x000000ffff0d7224 */ /* 0x000fe200000e06ff */
[----:B------:R-:W-:Y:S01]  /*0fe0*/  IADD3 RZ, P0, R9, R10, RZ ;  /* 0x0000000a09ff7210 */ /* 0x000fe20007f1e0ff */
[----:B------:R-:W-:-:S04]  /*0ff0*/  IMAD.MOV.U32 R12, RZ, RZ, R11 ;  /* 0x000000ffff0c7224 */ /* 0x000fc800078e000b */
[----:B------:R-:W-:-:S08]  /*1000*/  IMAD.WIDE.U32.X R8, R15, R27, R12, P0 ;  /* 0x0000001b0f087225 */ /* 0x000fd000000e040c */
.L_x_13:
[----:B------:R-:W1:Y:S01]  /*1010*/  LDC.64 R32, c[0x0][0x640] ;  /* 0x00019000ff207b82 */ /* 0x000e620000000a00 */
[-C--:B------:R-:W-:Y:S01]  /*1020*/  SHF.R.U64 R30, R8, R2.reuse, R9 ;  /* 0x00000002081e7219 */ /* 0x080fe20000001209 */
[----:B------:R-:W-:Y:S01]  /*1030*/  IMAD.MOV.U32 R19, RZ, RZ, R17 ;  /* 0x000000ffff137224 */ /* 0x000fe200078e0011 */
[----:B------:R-:W-:Y:S01]  /*1040*/  SHF.R.U32.HI R2, RZ, R2, R9 ;  /* 0x00000002ff027219 */ /* 0x000fe20000011609 */
[----:B------:R-:W-:Y:S01]  /*1050*/  IMAD.MOV.U32 R26, RZ, RZ, 0x1 ;  /* 0x00000001ff1a7424 */ /* 0x000fe200078e00ff */
[----:B------:R-:W-:-:S03]  /*1060*/  IADD3 R11, P0, RZ, -R30, RZ ;  /* 0x8000001eff0b7210 */ /* 0x000fc60007f1e0ff */
[----:B------:R-:W2:Y:S02]  /*1070*/  LDC R10, c[0x0][0x618] ;  /* 0x00018600ff0a7b82 */ /* 0x000ea40000000800 */
[----:B------:R-:W-:-:S04]  /*1080*/  IMAD.X R9, RZ, RZ, ~R2, P0 ;  /* 0x000000ffff097224 */ /* 0x000fc800000e0e02 */
[-C--:B------:R-:W-:Y:S02]  /*1090*/  IMAD R2, R9, R28.reuse, RZ ;  /* 0x0000001c09027224 */ /* 0x080fe400078e02ff */
[----:B0-----:R-:W0:Y:S01]  /*10a0*/  LDC R13, c[0x0][0x608] ;  /* 0x00018200ff0d7b82 */ /* 0x001e220000000800 */
[----:B------:R-:W-:-:S04]  /*10b0*/  IMAD.WIDE.U32 R8, R11, R28, R18 ;  /* 0x0000001c0b087225 */ /* 0x000fc800078e0012 */
[----:B------:R-:W-:Y:S02]  /*10c0*/  IMAD R11, R11, R29, R2 ;  /* 0x0000001d0b0b7224 */ /* 0x000fe400078e0202 */
[----:B------:R-:W-:Y:S01]  /*10d0*/  IMAD.MOV.U32 R2, RZ, RZ, -0x1 ;  /* 0xffffffffff027424 */ /* 0x000fe200078e00ff */
[----:B------:R-:W3:Y:S01]  /*10e0*/  LDC R31, c[0x0][0x658] ;  /* 0x00019600ff1f7b82 */ /* 0x000ee20000000800 */
[----:B------:R-:W-:Y:S01]  /*10f0*/  IMAD.IADD R9, R9, 0x1, R11 ;  /* 0x0000000109097824 */ /* 0x000fe200078e020b */
[----:B-1----:R-:W-:-:S04]  /*1100*/  ISETP.NE.U32.AND P0, PT, R32, RZ, PT ;  /* 0x000000ff2000720c */ /* 0x002fc80003f05070 */
[----:B------:R-:W-:Y:S02]  /*1110*/  ISETP.NE.AND.EX P0, PT, R33, RZ, PT, P0 ;  /* 0x000000ff2100720c */ /* 0x000fe40003f05300 */
[----:B------:R-:W1:Y:S01]  /*1120*/  LDC R29, c[0x0][0x600] ;  /* 0x00018000ff1d7b82 */ /* 0x000e620000000800 */
[-CC-:B--2---:R-:W-:Y:S02]  /*1130*/  SHF.R.U64 R27, R8, R10.reuse, R9.reuse ;  /* 0x0000000a081b7219 */ /* 0x184fe40000001209 */
[----:B------:R-:W-:-:S05]  /*1140*/  SHF.R.U32.HI R8, RZ, R10, R9 ;  /* 0x0000000aff087219 */ /* 0x000fca0000011609 */
[----:B------:R-:W2:Y:S01]  /*1150*/  LDC R22, c[0x0][0x648] ;  /* 0x00019200ff167b82 */ /* 0x000ea20000000800 */
[-CC-:B0-----:R-:W-:Y:S02]  /*1160*/  SHF.R.U64 R34, R27, R13.reuse, R8.reuse ;  /* 0x0000000d1b227219 */ /* 0x181fe40000001208 */
[----:B------:R-:W-:-:S05]  /*1170*/  SHF.R.U32.HI R8, RZ, R13, R8 ;  /* 0x0000000dff087219 */ /* 0x000fca0000011608 */
[----:B------:R-:W0:Y:S01]  /*1180*/  LDC R24, c[0x0][0x638] ;  /* 0x00018e00ff187b82 */ /* 0x000e220000000800 */
[-CC-:B---3--:R-:W-:Y:S02]  /*1190*/  SHF.R.U64 R36, R34, R31.reuse, R8.reuse ;  /* 0x0000001f22247219 */ /* 0x188fe40000001208 */
[-C--:B------:R-:W-:Y:S02]  /*11a0*/  SHF.L.U32 R2, R2, R31.reuse, RZ ;  /* 0x0000001f02027219 */ /* 0x080fe400000006ff */
[----:B------:R-:W-:Y:S01]  /*11b0*/  SHF.R.U32.HI R9, RZ, R31, R8 ;  /* 0x0000001fff097219 */ /* 0x000fe20000011608 */
[----:B------:R-:W-:Y:S01]  /*11c0*/  IMAD.MOV.U32 R8, RZ, RZ, R36 ;  /* 0x000000ffff087224 */ /* 0x000fe200078e0024 */
[----:B------:R-:W-:Y:S01]  /*11d0*/  LOP3.LUT R15, RZ, R2, RZ, 0x33, !PT ;  /* 0x00000002ff0f7212 */ /* 0x000fe200078e33ff */
[----:B------:R-:W3:Y:S01]  /*11e0*/  LDC R28, c[0x0][0x610] ;  /* 0x00018400ff1c7b82 */ /* 0x000ee20000000800 */
[----:B------:R-:W-:Y:S05]  /*11f0*/  @!P0 BRA `(.L_x_14) ;  /* 0x0000000000288947 */ /* 0x000fea0003800000 */
[----:B------:R-:W4:Y:S02]  /*1200*/  LDC R13, c[0x0][0x64c] ;  /* 0x00019300ff0d7b82 */ /* 0x000f240000000800 */
[----:B----4-:R-:W-:-:S05]  /*1210*/  IADD3 R13, P0, R36, R13, RZ ;  /* 0x0000000d240d7210 */ /* 0x010fca0007f1e0ff */
        /* <DEDUP_REMOVED lines=8> */
.L_x_14:
[----:B--2---:R-:W-:Y:S01]  /*12a0*/  SHF.R.U64 R7, R8, R22, R9 ;  /* 0x0000001608077219 */ /* 0x004fe20000001209 */
[----:B-1----:R-:W-:Y:S01]  /*12b0*/  VIADD R8, R29, 0xffffffff ;  /* 0xffffffff1d087836 */ /* 0x002fe20000000000 */
[----:B------:R-:W-:Y:S01]  /*12c0*/  SHF.L.U32 R2, R26, R31, RZ ;  /* 0x0000001f1a027219 */ /* 0x000fe200000006ff */
[----:B------:R-:W-:Y:S01]  /*12d0*/  @P1 IMAD R21, R25, R20, R6 ;  /* 0x0000001419151224 */ /* 0x000fe200078e0206 */
[----:B------:R-:W-:Y:S01]  /*12e0*/  LOP3.LUT R15, R34, R15, RZ, 0xc0, !PT ;  /* 0x0000000f220f7212 */ /* 0x000fe200078ec0ff */
[----:B------:R-:W-:Y:S01]  /*12f0*/  IMAD.MOV R9, RZ, RZ, -R7 ;  /* 0x000000ffff097224 */ /* 0x000fe200078e0a07 */
[----:B------:R-:W-:-:S03]  /*1300*/  LOP3.LUT R8, R27, R8, RZ, 0xc0, !PT ;  /* 0x000000081b087212 */ /* 0x000fc600078ec0ff */
[----:B------:R-:W-:Y:S02]  /*1310*/  IMAD R6, R2, R7, R15 ;  /* 0x0000000702067224 */ /* 0x000fe400078e020f */
[----:B0-----:R-:W-:Y:S02]  /*1320*/  IMAD R2, R9, R24, R36 ;  /* 0x0000001809027224 */ /* 0x001fe400078e0224 */
[----:B---3--:R-:W-:Y:S02]  /*1330*/  IMAD R19, R6, R28, R21 ;  /* 0x0000001c06137224 */ /* 0x008fe400078e0215 */
[----:B------:R-:W-:Y:S02]  /*1340*/  IMAD R2, R2, R29, R8 ;  /* 0x0000001d02027224 */ /* 0x000fe400078e0208 */
[----:B------:R-:W-:-:S03]  /*1350*/  IMAD.MOV.U32 R6, RZ, RZ, 0x1 ;  /* 0x00000001ff067424 */ /* 0x000fc600078e00ff */
[----:B------:R-:W-:Y:S02]  /*1360*/  SEL R22, R2, R19, !P1 ;  /* 0x0000001302167207 */ /* 0x000fe40004800000 */
[----:B------:R-:W-:Y:S01]  /*1370*/  SEL R19, R19, R2, !P1 ;  /* 0x0000000213137207 */ /* 0x000fe20004800000 */
[----:B------:R-:W-:Y:S01]  /*1380*/  IMAD.MOV.U32 R2, RZ, RZ, R30 ;  /* 0x000000ffff027224 */ /* 0x000fe200078e001e */
[----:B------:R-:W-:-:S07]  /*1390*/  PRMT R8, R6, 0x7610, R8 ;  /* 0x0000761006087816 */ /* 0x000fce0000000008 */
.L_x_12:
[----:B------:R-:W-:Y:S05]  /*13a0*/  @!P2 BRA `(.L_x_15) ;  /* 0x00000000000ca947 */ /* 0x000fea0003800000 */
[----:B------:R-:W-:Y:S01]  /*13b0*/  UCGABAR_WAIT ;  /* 0x0000000000007dc7 */ /* 0x000fe20008000000 */
[----:B------:R-:W-:Y:S01]  /*13c0*/  CCTL.IVALL ;  /* 0x00000000ff00798f */ /* 0x000fe20002000000 */
[----:B------:R-:W-:Y:S05]  /*13d0*/  BRA `(.L_x_16) ;  /* 0x0000000000047947 */ /* 0x000fea0003800000 */
.L_x_15:
[----:B------:R-:W-:Y:S06]  /*13e0*/  BAR.SYNC.DEFER_BLOCKING 0x0 ;  /* 0x0000000000007b1d */ /* 0x000fec0000010000 */
.L_x_16:
[----:B------:R-:W-:Y:S05]  /*13f0*/  @!P4 BRA `(.L_x_17) ;  /* 0x00000090008cc947 */ /* 0x000fea0003800000 */
[----:B------:R-:W-:-:S13]  /*1400*/  ISETP.GT.U32.AND P0, PT, R35, 0x1, PT ;  /* 0x000000012300780c */ /* 0x000fda0003f04070 */
[----:B------:R-:W-:Y:S05]  /*1410*/  @P0 EXIT ;  /* 0x000000000000094d */ /* 0x000fea0003800000 */
.L_x_18:
[----:B------:R-:W-:-:S08]  /*1420*/  NOP ;  /* 0x0000000000007918 */ /* 0x000fd00000000000 */
[----:B------:R-:W1:Y:S02]  /*1430*/  USETMAXREG.TRY_ALLOC.CTAPOOL UP0, 0xe8 ;  /* 0x000000e8000079c8 */ /* 0x000e640008000600 */
[----:B-1----:R-:W-:-:S13]  /*1440*/  PLOP3.LUT P0, PT, PT, PT, UP0, 0x80, 0x0 ;  /* 0x000000000000781c */ /* 0x002fda0003f0f008 */
[----:B------:R-:W-:Y:S05]  /*1450*/  @!P0 BRA `(.L_x_18) ;  /* 0xfffffffc00f08947 */ /* 0x000fea000383ffff */
[----:B------:R-:W-:-:S13]  /*1460*/  LOP3.LUT P0, RZ, R8, 0xff, RZ, 0xc0, !PT ;  /* 0x000000ff08ff7812 */ /* 0x000fda000780c0ff */
[----:B------:R-:W-:Y:S05]  /*1470*/  @!P0 EXIT ;  /* 0x000000000000894d */ /* 0x000fea0003800000 */
[----:B------:R-:W1:Y:S01]  /*1480*/  S2UR UR4, SR_CgaCtaId ;  /* 0x00000000000479c3 */ /* 0x000e620000008800 */
[----:B------:R-:W-:Y:S01]  /*1490*/  VIADD R14, R14, 0xffffffff ;  /* 0xffffffff0e0e7836 */ /* 0x000fe20000000000 */
[CC--:B------:R-:W-:Y:S01]  /*14a0*/  LEA.HI R4, R0.reuse, R3.reuse, RZ, 0x2 ;  /* 0x0000000300047211 */ /* 0x0c0fe200078f10ff */
[----:B------:R-:W-:Y:S01]  /*14b0*/  UMOV UR41, 0x400 ;  /* 0x0000040000297882 */ /* 0x000fe20000000000 */
[----:B------:R-:W-:Y:S01]  /*14c0*/  LEA.HI R0, R0, R3, RZ, 0x5 ;  /* 0x0000000300007211 */ /* 0x000fe200078f28ff */
[----:B------:R-:W-:Y:S01]  /*14d0*/  UISETP.LT.AND UP0, UPT, UR40, 0x1, UPT ;  /* 0x000000012800788c */ /* 0x000fe2000bf01270 */
[----:B------:R-:W-:Y:S01]  /*14e0*/  R2UR UR42, R14 ;  /* 0x000000000e2a72ca */ /* 0x000fe200000e0000 */
[----:B------:R-:W-:Y:S01]  /*14f0*/  USHF.L.U32 UR44, UR40, 0x1, URZ ;  /* 0x00000001282c7899 */ /* 0x000fe2000800063f */
[--C-:B------:R-:W-:Y:S01]  /*1500*/  SHF.R.S32.HI R156, RZ, 0x2, R4.reuse ;  /* 0x00000002ff9c7819 */ /* 0x100fe20000011404 */
[----:B------:R-:W-:Y:S01]  /*1510*/  USEL UR43, UR40, 0x1, UP0 ;  /* 0x00000001282b7887 */ /* 0x000fe20008000000 */
[----:B------:R-:W-:-:S02]  /*1520*/  SHF.R.S32.HI R5, RZ, 0x1f, R4 ;  /* 0x0000001fff057819 */ /* 0x000fc40000011404 */
[----:B------:R-:W-:Y:S01]  /*1530*/  LOP3.LUT R158, R4, 0xfffffffc, RZ, 0xc0, !PT ;  /* 0xfffffffc049e7812 */ /* 0x000fe200078ec0ff */
[----:B------:R-:W-:Y:S01]  /*1540*/  UIADD3 UR43, -UR43, UR40, URZ ;  /* 0x000000282b2b7290 */ /* 0x000fe2000fffe13f */
[----:B------:R-:W-:Y:S02]  /*1550*/  LEA.HI R5, R5, R156, RZ, 0x3 ;  /* 0x0000009c05057211 */ /* 0x000fe400078f18ff */
[----:B------:R-:W-:Y:S01]  /*1560*/  ISETP.NE.AND P0, PT, R14, RZ, PT ;  /* 0x000000ff0e00720c */ /* 0x000fe20003f05270 */
[----:B------:R-:W-:Y:S01]  /*1570*/  IMAD.IADD R158, R3, 0x1, -R158 ;  /* 0x00000001039e7824 */ /* 0x000fe200078e0a9e */
[----:B------:R-:W-:Y:S01]  /*1580*/  LOP3.LUT R5, R5, 0xfffffff8, RZ, 0xc0, !PT ;  /* 0xfffffff805057812 */ /* 0x000fe200078ec0ff */
[----:B------:R-:W-:Y:S01]  /*1590*/  USHF.L.U32 UR42, UR42, 0x3, URZ ;  /* 0x000000032a2a7899 */ /* 0x000fe2000800063f */
[----:B------:R-:W-:Y:S02]  /*15a0*/  LOP3.LUT R174, R16, 0x1, RZ, 0xfc, !PT ;  /* 0x0000000110ae7812 */ /* 0x000fe400078efcff */
[----:B------:R-:W-:Y:S01]  /*15b0*/  SEL R175, RZ, 0x1, P0 ;  /* 0x00000001ffaf7807 */ /* 0x000fe20000000000 */
[----:B------:R-:W-:Y:S01]  /*15c0*/  IMAD.IADD R156, R156, 0x1, -R5 ;  /* 0x000000019c9c7824 */ /* 0x000fe200078e0a05 */
[----:B-1----:R-:W-:Y:S01]  /*15d0*/  ULEA UR41, UR4, UR41, 0x18 ;  /* 0x0000002904297291 */ /* 0x002fe2000f8ec03f */
[----:B------:R-:W-:Y:S01]  /*15e0*/  SHF.R.S32.HI R5, RZ, 0x5, R0 ;  /* 0x00000005ff057819 */ /* 0x000fe20000011400 */
[----:B------:R-:W-:Y:S01]  /*15f0*/  IMAD.U32 R160, RZ, RZ, UR42 ;  /* 0x0000002affa07e24 */ /* 0x000fe2000f8e00ff */
[----:B------:R-:W-:Y:S01]  /*1600*/  ULDC UR4, c[0x0][0x284] ;  /* 0x0000a10000047ab9 */ /* 0x000fe20000000800 */
[----:B------:R-:W-:Y:S01]  /*1610*/  UIADD3 UR45, UR41, 0x60, URZ ;  /* 0x00000060292d7890 */ /* 0x000fe2000fffe03f */
[--C-:B------:R-:W-:Y:S01]  /*1620*/  SHF.R.S32.HI R157, RZ, 0x1f, R156.reuse ;  /* 0x0000001fff9d7819 */ /* 0x100fe2000001149c */
[----:B------:R-:W-:Y:S01]  /*1630*/  IMAD R163, R5, -0x10, -R156 ;  /* 0xfffffff005a37824 */ /* 0x000fe200078e0a9c */
[----:B------:R-:W-:-:S02]  /*1640*/  LOP3.LUT R162, R160, 0x8, RZ, 0xc0, !PT ;  /* 0x00000008a0a27812 */ /* 0x000fc400078ec0ff */
[----:B------:R-:W-:Y:S01]  /*1650*/  LOP3.LUT R160, R160, 0x8, RZ, 0xc, !PT ;  /* 0x00000008a0a07812 */ /* 0x000fe200078e0cff */
[----:B------:R-:W-:Y:S01]  /*1660*/  IMAD.U32 R159, RZ, RZ, UR45 ;  /* 0x0000002dff9f7e24 */ /* 0x000fe2000f8e00ff */
[----:B------:R-:W-:Y:S01]  /*1670*/  LOP3.LUT R162, R162, 0x18, RZ, 0x3c, !PT ;  /* 0x00000018a2a27812 */ /* 0x000fe200078e3cff */
[----:B------:R-:W-:-:S04]  /*1680*/  IMAD.WIDE R156, R5, 0x10, R156 ;  /* 0x00000010059c7825 */ /* 0x000fc800078e029c */
[----:B------:R-:W-:Y:S02]  /*1690*/  VIADD R161, R159, UR42 ;  /* 0x0000002a9fa17c36 */ /* 0x000fe40008000000 */
[----:B------:R-:W-:-:S07]  /*16a0*/  VIADD R163, R163, UR4 ;  /* 0x00000004a3a37c36 */ /* 0x000fce0008000000 */
.L_x_294:
[----:B------:R-:W-:Y:S01]  /*16b0*/  SHF.L.U32 R0, R175, 0x1f, RZ ;  /* 0x0000001faf007819 */ /* 0x000fe200000006ff */
[----:B------:R-:W-:Y:S02]  /*16c0*/  ULDC UR4, c[0x0][0x28c] ;  /* 0x0000a30000047ab9 */ /* 0x000fe40000000800 */
[----:B------:R-:W-:Y:S01]  /*16d0*/  ISETP.LT.AND P1, PT, RZ, UR4, PT ;  /* 0x00000004ff007c0c */ /* 0x000fe2000bf21270 */
[----:B------:R-:W1:Y:S02]  /*16e0*/  SYNCS.PHASECHK.TRANS64.TRYWAIT P0, [R159+UR42], R0 ;  /* 0x000000009f0075a7 */ /* 0x000e64000800016a */
[----:B-1-34-:R-:W-:Y:S10]  /*16f0*/  @!P0 BRA `(.L_x_19) ;  /* 0x000000a000088947 */ /* 0x01aff40003800000 */
.L_x_317:
[----:B------:R-:W-:Y:S05]  /*1700*/  @P1 BRA `(.L_x_20) ;  /* 0x0000000000401947 */ /* 0x000fea0003800000 */
[----:B-1----:R-:W-:Y:S01]  /*1710*/  MOV R0, 0x0 ;  /* 0x0000000000007802 */ /* 0x002fe20000000f00 */
[----:B------:R-:W-:Y:S01]  /*1720*/  ULDC.64 UR4, c[0x4][0x68] ;  /* 0x01001a0000047ab9 */ /* 0x000fe20000000a00 */
[----:B------:R-:W-:Y:S01]  /*1730*/  ULDC.64 UR6, c[0x4][0x8] ;  /* 0x0100020000067ab9 */ /* 0x000fe20000000a00 */
[----:B------:R-:W-:Y:S01]  /*1740*/  IMAD.U32 R4, RZ, RZ, UR4 ;  /* 0x00000004ff047e24 */ /* 0x000fe2000f8e00ff */
[----:B------:R1:W2:Y:S01]  /*1750*/  LDC.64 R14, c[0x4][R0] ;  /* 0x01000000000e7b82 */ /* 0x0002a20000000a00 */
[----:B------:R-:W-:Y:S01]  /*1760*/  IMAD.U32 R5, RZ, RZ, UR5 ;  /* 0x00000005ff057e24 */ /* 0x000fe2000f8e00ff */
[----:B------:R-:W-:Y:S01]  /*1770*/  ULDC.64 UR4, c[0x4][0x70] ;  /* 0x01001c0000047ab9 */ /* 0x000fe20000000a00 */
[----:B------:R-:W-:Y:S02]  /*1780*/  IMAD.U32 R10, RZ, RZ, UR6 ;  /* 0x00000006ff0a7e24 */ /* 0x000fe4000f8e00ff */
[----:B------:R-:W-:Y:S02]  /*1790*/  IMAD.U32 R6, RZ, RZ, UR4 ;  /* 0x00000004ff067e24 */ /* 0x000fe4000f8e00ff */
[----:B------:R-:W-:-:S02]  /*17a0*/  IMAD.U32 R7, RZ, RZ, UR5 ;  /* 0x00000005ff077e24 */ /* 0x000fc4000f8e00ff */
[----:B------:R-:W-:Y:S02]  /*17b0*/  IMAD.U32 R11, RZ, RZ, UR7 ;  /* 0x00000007ff0b7e24 */ /* 0x000fe4000f8e00ff */
[----:B------:R-:W-:Y:S02]  /*17c0*/  IMAD.MOV.U32 R8, RZ, RZ, 0x1e1 ;  /* 0x000001e1ff087424 */ /* 0x000fe400078e00ff */
[----:B0-----:R-:W-:Y:S02]  /*17d0*/  IMAD.MOV.U32 R12, RZ, RZ, 0x1 ;  /* 0x00000001ff0c7424 */ /* 0x001fe400078e00ff */
[----:B-1----:R-:W-:-:S07]  /*17e0*/  IMAD.MOV.U32 R13, RZ, RZ, RZ ;  /* 0x000000ffff0d7224 */ /* 0x002fce00078e00ff */
[----:B------:R-:W-:-:S07]  /*17f0*/  LEPC R20, `(.L_x_20) ;  /* 0x000000001014794e */ /* 0x000fce0000000000 */
[----:B--2--5:R-:W-:Y:S05]  /*1800*/  CALL.ABS.NOINC R14 ;  /* 0x000000000e007343 */ /* 0x024fea0003c00000 */
.L_x_20:
[----:B------:R-:W-:-:S13]  /*1810*/  ISETP.NE.AND P0, PT, R174, 0x3, PT ;  /* 0x00000003ae00780c */ /* 0x000fda0003f05270 */
[----:B------:R-:W-:Y:S05]  /*1820*/  @!P0 BRA `(.L_x_21) ;  /* 0x0000000000048947 */ /* 0x000fea0003800000 */
[----:B------:R-:W-:Y:S01]  /*1830*/  BPT.TRAP 0x1 ;  /* 0x000000040000795c */ /* 0x000fe20000300000 */
.L_x_21:
[----:B------:R-:W-:Y:S02]  /*1840*/  IMAD.U32 R3, RZ, RZ, UR38 ;  /* 0x00000026ff037e24 */ /* 0x000fe4000f8e00ff */
[----:B-1----:R-:W-:-:S03]  /*1850*/  IMAD.U32 R0, RZ, RZ, UR39 ;  /* 0x00000027ff007e24 */ /* 0x002fc6000f8e00ff */
[----:B------:R-:W-:Y:S02]  /*1860*/  LEA R3, R3, UR41, 0x3 ;  /* 0x0000002903037c11 */ /* 0x000fe4000f8e18ff */
[----:B------:R-:W-:-:S04]  /*1870*/  SHF.L.U32 R0, R0, 0x1f, RZ ;  /* 0x0000001f00007819 */ /* 0x000fc800000006ff */
[----:B------:R1:W2:Y:S01]  /*1880*/  SYNCS.PHASECHK.TRANS64.TRYWAIT P1, [R3+URZ], R0 ;  /* 0x00000000030075a7 */ /* 0x0002a2000802017f */
[----:B------:R-:W-:Y:S05]  /*1890*/  @!P0 BRA `(.L_x_22) ;  /* 0x0000000000048947 */ /* 0x000fea0003800000 */
[----:B------:R-:W-:Y:S01]  /*18a0*/  BPT.TRAP 0x1 ;  /* 0x000000040000795c */ /* 0x000fe20000300000 */
.L_x_22:
[----:B------:R-:W-:-:S05]  /*18b0*/  IMAD.U32 R4, RZ, RZ, UR43 ;  /* 0x0000002bff047e24 */ /* 0x000fca000f8e00ff */
[----:B------:R-:W-:Y:S01]  /*18c0*/  ISETP.GE.AND P2, PT, R4, 0x1, PT ;  /* 0x000000010400780c */ /* 0x000fe20003f46270 */
[----:B--2---:R-:W-:-:S12]  /*18d0*/  @P1 BRA `(.L_x_23) ;  /* 0x0000000000081947 */ /* 0x004fd80003800000 */
[----:B------:R-:W2:Y:S02]  /*18e0*/  SYNCS.PHASECHK.TRANS64.TRYWAIT P1, [R3+URZ], R0 ;  /* 0x00000000030075a7 */ /* 0x000ea4000802017f */
[----:B--2---:R-:W-:Y:S05]  /*18f0*/  @!P1 BRA `(.L_x_24) ;  /* 0x0000009c009c9947 */ /* 0x004fea0003800000 */
.L_x_23:
[----:B------:R-:W-:Y:S05]  /*1900*/  WARPSYNC.ALL ;  /* 0x0000000000007948 */ /* 0x000fea0003800000 */
[----:B------:R-:W-:Y:S01]  /*1910*/  UIADD3 UR4, UR41, 0x180, URZ ;  /* 0x0000018029047890 */ /* 0x000fe2000fffe03f */
[----:B------:R-:W-:Y:S01]  /*1920*/  WARPGROUP.ARRIVE ;  /* 0x00000000000079c5 */ /* 0x000fe20000000000 */
[----:B------:R-:W-:Y:S02]  /*1930*/  UIADD3 UR5, UR41, 0xa180, URZ ;  /* 0x0000a18029057890 */ /* 0x000fe4000fffe03f */
[----:B------:R-:W-:Y:S02]  /*1940*/  USHF.R.U32.HI UR4, URZ, 0x4, UR4 ;  /* 0x000000043f047899 */ /* 0x000fe40008011604 */
[----:B------:R-:W-:-:S02]  /*1950*/  USHF.R.U32.HI UR5, URZ, 0x4, UR5 ;  /* 0x000000043f057899 */ /* 0x000fc40008011605 */
[----:B------:R-:W-:Y:S02]  /*1960*/  ULOP3.LUT UR4, UR4, 0x3fff, URZ, 0xc0, !UPT ;  /* 0x00003fff04047892 */ /* 0x000fe4000f8ec03f */
[----:B------:R-:W-:Y:S02]  /*1970*/  ULOP3.LUT UR5, UR5, 0x3fff, URZ, 0xc0, !UPT ;  /* 0x00003fff05057892 */ /* 0x000fe4000f8ec03f */
[----:B------:R-:W-:Y:S02]  /*1980*/  ULOP3.LUT UR8, UR4, 0x10000, URZ, 0xfc, !UPT ;  /* 0x0001000004087892 */ /* 0x000fe4000f8efc3f */
[----:B------:R-:W-:Y:S02]  /*1990*/  ULOP3.LUT UR9, UR5, 0x10000, URZ, 0xfc, !UPT ;  /* 0x0001000005097892 */ /* 0x000fe4000f8efc3f */
[----:B------:R-:W-:Y:S02]  /*19a0*/  ULEA UR10, UR38, UR8, 0x9 ;  /* 0x00000008260a7291 */ /* 0x000fe4000f8e483f */
[----:B------:R-:W-:Y:S01]  /*19b0*/  ULEA UR11, UR38, UR9, 0xb ;  /* 0x00000009260b7291 */ /* 0x000fe2000f8e583f */
[----:B------:R-:W-:Y:S01]  /*19c0*/  UMOV UR5, 0x40000040 ;  /* 0x4000004000057882 */ /* 0x000fe20000000000 */
[----:B------:R-:W-:-:S03]  /*19d0*/  UMOV UR7, 0x40000040 ;  /* 0x4000004000077882 */ /* 0x000fc60000000000 */
[----:B------:R-:W-:Y:S02]  /*19e0*/  UMOV UR4, UR10 ;  /* 0x0000000a00047c82 */ /* 0x000fe40008000000 */
[----:B------:R-:W-:Y:S02]  /*19f0*/  UMOV UR6, UR11 ;  /* 0x0000000b00067c82 */ /* 0x000fe40008000000 */
[----:B------:R-:W-:Y:S01]  /*1a00*/  HGMMA.64x256x16.F32 R24, gdesc[UR4], RZ, !UPT, gsb0 ;  /* 0x03e00000041879f0 */ /* 0x000fe2000c0008ff */
[----:B------:R-:W-:Y:S02]  /*1a10*/  UIADD3 UR4, UR10, 0x2, URZ ;  /* 0x000000020a047890 */ /* 0x000fe4000fffe03f */
[----:B------:R-:W-:Y:S01]  /*1a20*/  UIADD3 UR6, UR11, 0x2, URZ ;  /* 0x000000020b067890 */ /* 0x000fe2000fffe03f */
[----:B------:R-:W-:Y:S01]  /*1a30*/  UMOV UR5, 0x40000040 ;  /* 0x4000004000057882 */ /* 0x000fe20000000000 */
[----:B------:R-:W-:Y:S01]  /*1a40*/  UMOV UR7, 0x40000040 ;  /* 0x4000004000077882 */ /* 0x000fe20000000000 */
[----:B------:R-:W-:-:S02]  /*1a50*/  WARPGROUP.DEPBAR.LE gsb0, 0x0 ;  /* 0x00008000000079c5 */ /* 0x000fc40000010000 */
[----:B------:R-:W-:-:S15]  /*1a60*/  WARPGROUP.ARRIVE ;  /* 0x00000000000079c5 */ /* 0x000fde0000000000 */
[----:B------:R-:W-:-:S05]  /*1a70*/  NOP ;  /* 0x0000000000007918 */ /* 0x000fca0000000000 */
[----:B------:R-:W-:Y:S01]  /*1a80*/  HGMMA.64x256x16.F32 R24, gdesc[UR4], R24, gsb0 ;  /* 0x03e00000041879f0 */ /* 0x000fe20008000818 */
[----:B------:R-:W-:Y:S02]  /*1a90*/  UIADD3 UR4, UR10, 0x4, URZ ;  /* 0x000000040a047890 */ /* 0x000fe4000fffe03f */
[----:B------:R-:W-:Y:S01]  /*1aa0*/  UIADD3 UR6, UR11, 0x4, URZ ;  /* 0x000000040b067890 */ /* 0x000fe2000fffe03f */
[----:B------:R-:W-:Y:S01]  /*1ab0*/  UMOV UR5, 0x40000040 ;  /* 0x4000004000057882 */ /* 0x000fe20000000000 */
[----:B------:R-:W-:Y:S01]  /*1ac0*/  UMOV UR7, 0x40000040 ;  /* 0x4000004000077882 */ /* 0x000fe20000000000 */
[----:B------:R-:W-:Y:S02]  /*1ad0*/  WARPGROUP.DEPBAR.LE gsb0, 0x0 ;  /* 0x00008000000079c5 */ /* 0x000fe40000010000 */
        /* <DEDUP_REMOVED lines=10> */
[----:B------:R-:W-:Y:S03]  /*1b80*/  HGMMA.64x256x16.F32 R24, gdesc[UR4], R24, gsb0 ;  /* 0x03e00000041879f0 */ /* 0x000fe60008000818 */
[----:B------:R-:W-:Y:S02]  /*1b90*/  WARPGROUP.DEPBAR.LE gsb0, 0x0 ;  /* 0x00008000000079c5 */ /* 0x000fe40000010000 */
[----:B------:R-:W-:Y:S05]  /*1ba0*/  @!P2 BRA `(.L_x_25) ;  /* 0x000000040020a947 */ /* 0x000fea0003800000 */
[----:B------:R-:W-:Y:S01]  /*1bb0*/  UIADD3 UR4, UR38, 0x1, URZ ;  /* 0x0000000126047890 */ /* 0x000fe2000fffe03f */
[----:B-12---:R-:W-:Y:S02]  /*1bc0*/  IMAD.U32 R0, RZ, RZ, UR43 ;  /* 0x0000002bff007e24 */ /* 0x006fe4000f8e00ff */
[----:B------:R-:W-:Y:S01]  /*1bd0*/  IMAD.U32 R3, RZ, RZ, UR38 ;  /* 0x00000026ff037e24 */ /* 0x000fe2000f8e00ff */
[----:B------:R-:W-:-:S04]  /*1be0*/  UISETP.NE.AND UP0, UPT, UR4, 0x5, UPT ;  /* 0x000000050400788c */ /* 0x000fc8000bf05270 */
[----:B------:R-:W-:Y:S02]  /*1bf0*/  USEL UR5, URZ, 0x1, UP0 ;  /* 0x000000013f057887 */ /* 0x000fe40008000000 */
[----:B------:R-:W-:Y:S02]  /*1c00*/  USEL UR10, UR4, URZ, UP0 ;  /* 0x0000003f040a7287 */ /* 0x000fe40008000000 */
[----:B------:R-:W-:-:S06]  /*1c10*/  ULOP3.LUT UR5, UR39, UR5, URZ, 0x3c, !UPT ;  /* 0x0000000527057292 */ /* 0x000fcc000f8e3c3f */
[----:B------:R-:W-:-:S07]  /*1c20*/  IMAD.U32 R6, RZ, RZ, UR5 ;  /* 0x00000005ff067e24 */ /* 0x000fce000f8e00ff */
.L_x_32:
[----:B------:R-:W-:Y:S05]  /*1c30*/  @!P0 BRA `(.L_x_26) ;  /* 0x0000000000048947 */ /* 0x000fea0003800000 */
[----:B------:R-:W-:Y:S01]  /*1c40*/  BPT.TRAP 0x1 ;  /* 0x000000040000795c */ /* 0x000fe20000300000 */
.L_x_26:
[----:B------:R-:W-:Y:S01]  /*1c50*/  ULEA UR4, UR10, UR41, 0x3 ;  /* 0x000000290a047291 */ /* 0x000fe2000f8e183f */
[----:B------:R-:W-:-:S08]  /*1c60*/  SHF.L.U32 R4, R6, 0x1f, RZ ;  /* 0x0000001f06047819 */ /* 0x000fd000000006ff */
[----:B------:R1:W2:Y:S01]  /*1c70*/  SYNCS.PHASECHK.TRANS64.TRYWAIT P1, [UR4], R4 ;  /* 0x00000004ff0075a7 */ /* 0x0002a20008020144 */
[----:B------:R-:W-:Y:S05]  /*1c80*/  @!P0 BRA `(.L_x_27) ;  /* 0x0000000000048947 */ /* 0x000fea0003800000 */
[----:B------:R-:W-:Y:S01]  /*1c90*/  BPT.TRAP 0x1 ;  /* 0x000000040000795c */ /* 0x000fe20000300000 */
.L_x_27:
[----:B--2---:R-:W-:Y:S05]  /*1ca0*/  @P1 BRA `(.L_x_28) ;  /* 0x0000000000081947 */ /* 0x004fea0003800000 */
[----:B------:R-:W2:Y:S02]  /*1cb0*/  SYNCS.PHASECHK.TRANS64.TRYWAIT P1, [UR4], R4 ;  /* 0x00000004ff0075a7 */ /* 0x000ea40008020144 */
[----:B--2---:R-:W-:Y:S05]  /*1cc0*/  @!P1 BRA `(.L_x_29) ;  /* 0x0000009800bc9947 */ /* 0x004fea0003800000 */
.L_x_28:
[----:B------:R-:W-:Y:S01]  /*1cd0*/  ULEA UR11, UR10, UR8, 0x9 ;  /* 0x000000080a0b7291 */ /* 0x000fe2000f8e483f */
[----:B------:R-:W-:Y:S01]  /*1ce0*/  WARPGROUP.ARRIVE ;  /* 0x00000000000079c5 */ /* 0x000fe20000000000 */
[----:B------:R-:W-:Y:S01]  /*1cf0*/  ULEA UR12, UR10, UR9, 0xb ;  /* 0x000000090a0c7291 */ /* 0x000fe2000f8e583f */
[----:B------:R-:W-:Y:S01]  /*1d00*/  UMOV UR5, 0x40000040 ;  /* 0x4000004000057882 */ /* 0x000fe20000000000 */
[----:B------:R-:W-:-:S03]  /*1d10*/  UMOV UR7, 0x40000040 ;  /* 0x4000004000077882 */ /* 0x000fc60000000000 */
[----:B------:R-:W-:Y:S02]  /*1d20*/  UMOV UR4, UR11 ;  /* 0x0000000b00047c82 */ /* 0x000fe40008000000 */
[----:B------:R-:W-:Y:S02]  /*1d30*/  UMOV UR6, UR12 ;  /* 0x0000000c00067c82 */ /* 0x000fe40008000000 */
[----:B------:R-:W-:Y:S01]  /*1d40*/  HGMMA.64x256x16.F32 R24, gdesc[UR4], R24, gsb0 ;  /* 0x03e00000041879f0 */ /* 0x000fe20008000818 */
        /* <DEDUP_REMOVED lines=26> */
[----:B------:R-:W-:Y:S01]  /*1ef0*/  BPT.TRAP 0x1 ;  /* 0x000000040000795c */ /* 0x000fe20000300000 */
.L_x_30:
[----:B------:R-:W-:-:S13]  /*1f00*/  ISETP.NE.AND P1, PT, R153, RZ, PT ;  /* 0x000000ff9900720c */ /* 0x000fda0003f25270 */
[----:B-12---:R-:W-:-:S05]  /*1f10*/  @P1 LEA R4, R3, UR41, 0x3 ;  /* 0x0000002903041c11 */ /* 0x006fca000f8e18ff */
[----:B------:R-:W-:-:S05]  /*1f20*/  @P1 VIADD R5, R4, 0x28 ;  /* 0x0000002804051836 */ /* 0x000fca0000000000 */
[----:B------:R-:W-:-:S04]  /*1f30*/  @P1 PRMT R5, R152, 0x654, R5 ;  /* 0x0000065498051816 */ /* 0x000fc80000000005 */
[----:B------:R1:W-:Y:S01]  /*1f40*/  @P1 SYNCS.ARRIVE.TRANS64.RED.A1T0 RZ, [R5+URZ], RZ ;  /* 0x000000ff05ff19a7 */ /* 0x0003e2000810043f */
[----:B------:R-:W-:-:S13]  /*1f50*/  ISETP.GT.U32.AND P1, PT, R16, 0x1, PT ;  /* 0x000000011000780c */ /* 0x000fda0003f24070 */
[----:B-1----:R-:W-:Y:S05]  /*1f60*/  @P1 BRA `(.L_x_31) ;  /* 0x0000000000041947 */ /* 0x002fea0003800000 */
[----:B------:R-:W-:Y:S01]  /*1f70*/  BPT.TRAP 0x1 ;  /* 0x000000040000795c */ /* 0x000fe20000300000 */
.L_x_31:
[----:B------:R-:W-:Y:S01]  /*1f80*/  UIADD3 UR10, UR10, 0x1, URZ ;  /* 0x000000010a0a7890 */ /* 0x000fe2000fffe03f */
[C---:B------:R-:W-:Y:S01]  /*1f90*/  ISETP.GT.AND P2, PT, R0.reuse, 0x1, PT ;  /* 0x000000010000780c */ /* 0x040fe20003f44270 */
[----:B------:R-:W-:Y:S02]  /*1fa0*/  VIADD R3, R3, 0x1 ;  /* 0x0000000103037836 */ /* 0x000fe40000000000 */
[----:B------:R-:W-:Y:S01]  /*1fb0*/  UISETP.NE.AND UP0, UPT, UR10, 0x5, UPT ;  /* 0x000000050a00788c */ /* 0x000fe2000bf05270 */
[----:B------:R-:W-:Y:S02]  /*1fc0*/  VIADD R0, R0, 0xffffffff ;  /* 0xffffffff00007836 */ /* 0x000fe40000000000 */
[C---:B------:R-:W-:Y:S01]  /*1fd0*/  ISETP.NE.AND P1, PT, R3.reuse, 0x5, PT ;  /* 0x000000050300780c */ /* 0x040fe20003f25270 */
[----:B------:R-:W-:Y:S02]  /*1fe0*/  USEL UR4, URZ, 0x1, UP0 ;  /* 0x000000013f047887 */ /* 0x000fe40008000000 */
[----:B------:R-:W-:Y:S01]  /*1ff0*/  USEL UR10, UR10, URZ, UP0 ;  /* 0x0000003f0a0a7287 */ /* 0x000fe20008000000 */
[----:B------:R-:W-:-:S03]  /*2000*/  SEL R3, R3, RZ, P1 ;  /* 0x000000ff03037207 */ /* 0x000fc60000800000 */
[----:B------:R-:W-:Y:S01]  /*2010*/  LOP3.LUT R6, R6, UR4, RZ, 0x3c, !PT ;  /* 0x0000000406067c12 */ /* 0x000fe2000f8e3cff */
[----:B------:R-:W-:Y:S07]  /*2020*/  @P2 BRA `(.L_x_32) ;  /* 0xfffffffc00002947 */ /* 0x000fee000383ffff */
.L_x_25:
[----:B-12---:R-:W1:Y:S01]  /*2030*/  LDC R0, c[0x0][0x28c] ;  /* 0x0000a300ff007b82 */ /* 0x006e620000000800 */
[----:B------:R2:W-:Y:S01]  /*2040*/  SYNCS.ARRIVE.TRANS64.A1T0 RZ, [R160+UR45], RZ ;  /* 0x000000ffa0ff79a7 */ /* 0x0005e2000810002d */
[----:B-1----:R-:W-:-:S13]  /*2050*/  ISETP.GE.AND P1, PT, R0, 0x1, PT ;  /* 0x000000010000780c */ /* 0x002fda0003f26270 */
[----:B--2---:R-:W-:Y:S05]  /*2060*/  @!P1 BRA `(.L_x_33) ;  /* 0x0000000000449947 */ /* 0x004fea0003800000 */
[----:B------:R-:W-:Y:S05]  /*2070*/  @!P0 BRA `(.L_x_34) ;  /* 0x0000000000048947 */ /* 0x000fea0003800000 */
[----:B------:R-:W-:Y:S01]  /*2080*/  BPT.TRAP 0x1 ;  /* 0x000000040000795c */ /* 0x000fe20000300000 */
.L_x_34:
[----:B------:R-:W-:-:S13]  /*2090*/  ISETP.NE.AND P0, PT, R153, RZ, PT ;  /* 0x000000ff9900720c */ /* 0x000fda0003f05270 */
[----:B------:R-:W-:-:S05]  /*20a0*/  VOTEU.ANY UP0, P0 ;  /* 0x00000000003f7886 */ /* 0x000fca0000000100 */
[----:B------:R-:W-:-:S06]  /*20b0*/  @UP0 UIADD3 UR4, UR43, UR38, URZ ;  /* 0x000000262b040290 */ /* 0x000fcc000fffe03f */
[----:B------:R-:W-:Y:S02]  /*20c0*/  IMAD.U32 R4, RZ, RZ, UR4 ;  /* 0x00000004ff047e24 */ /* 0x000fe4000f8e00ff */
[----:B------:R-:W-:Y:S02]  /*20d0*/  IMAD.U32 R3, RZ, RZ, UR4 ;  /* 0x00000004ff037e24 */ /* 0x000fe4000f8e00ff */
[----:B------:R-:W-:-:S05]  /*20e0*/  @P0 IMAD.WIDE.U32 R4, R4, -0x33333333, RZ ;  /* 0xcccccccd04040825 */ /* 0x000fca00078e00ff */
[----:B------:R-:W-:-:S05]  /*20f0*/  @P0 SHF.R.U32.HI R0, RZ, 0x2, R5 ;  /* 0x00000002ff000819 */ /* 0x000fca0000011605 */
[----:B------:R-:W-:-:S05]  /*2100*/  @P0 IMAD R0, R0, -0x5, R3 ;  /* 0xfffffffb00000824 */ /* 0x000fca00078e0203 */
[----:B------:R-:W-:-:S05]  /*2110*/  @P0 LEA R0, R0, UR41, 0x3 ;  /* 0x0000002900000c11 */ /* 0x000fca000f8e18ff */
[----:B------:R-:W-:-:S05]  /*2120*/  @P0 VIADD R3, R0, 0x28 ;  /* 0x0000002800030836 */ /* 0x000fca0000000000 */
[----:B------:R-:W-:-:S04]  /*2130*/  @P0 PRMT R3, R152, 0x654, R3 ;  /* 0x0000065498030816 */ /* 0x000fc80000000003 */
[----:B------:R1:W-:Y:S01]  /*2140*/  @P0 SYNCS.ARRIVE.TRANS64.RED.A1T0 RZ, [R3+URZ], RZ ;  /* 0x000000ff03ff09a7 */ /* 0x0003e2000810043f */
[----:B------:R-:W-:-:S13]  /*2150*/  ISETP.GT.U32.AND P0, PT, R16, 0x1, PT ;  /* 0x000000011000780c */ /* 0x000fda0003f04070 */
[----:B-1----:R-:W-:Y:S05]  /*2160*/  @P0 BRA `(.L_x_33) ;  /* 0x0000000000040947 */ /* 0x002fea0003800000 */
[----:B------:R-:W-:Y:S01]  /*2170*/  BPT.TRAP 0x1 ;  /* 0x000000040000795c */ /* 0x000fe20000300000 */
.L_x_33:
[----:B------:R-:W-:Y:S01]  /*2180*/  SHF.L.U32 R0, R175, 0x1f, RZ ;  /* 0x0000001faf007819 */ /* 0x000fe200000006ff */
[----:B------:R-:W-:Y:S01]  /*2190*/  UIADD3 UR38, UR44, UR38, URZ ;  /* 0x000000262c267290 */ /* 0x000fe2000fffe03f */
[----:B------:R-:W1:Y:S01]  /*21a0*/  LDC R15, c[0x0][0x288] ;  /* 0x0000a200ff0f7b82 */ /* 0x000e620000000800 */
[----:B------:R-:W-:Y:S01]  /*21b0*/  UISETP.GE.U32.AND UP1, UPT, UR44, 0x5, UPT ;  /* 0x000000052c00788c */ /* 0x000fe2000bf26070 */
[----:B------:R-:W-:Y:S01]  /*21c0*/  IMAD.SHL.U32 R8, R158, 0x2, RZ ;  /* 0x000000029e087824 */ /* 0x000fe200078e00ff */
[----:B------:R-:W-:Y:S02]  /*21d0*/  UISETP.GT.U32.AND UP0, UPT, UR38, 0x4, UPT ;  /* 0x000000042600788c */ /* 0x000fe4000bf04070 */
[----:B------:R-:W-:Y:S02]  /*21e0*/  UIMAD.WIDE.U32 UR4, UR38, -0x33333333, URZ ;  /* 0xcccccccd260478a5 */ /* 0x000fe4000f8e003f */
[----:B------:R-:W-:Y:S01]  /*21f0*/  UISETP.LT.U32.AND UP0, UPT, UR44, 0x5, UP0 ;  /* 0x000000052c00788c */ /* 0x000fe20008701070 */
[----:B------:R-:W2:Y:S01]  /*2200*/  SYNCS.PHASECHK.TRANS64.TRYWAIT P0, [R159+UR42+0x10], R0 ;  /* 0x000010009f0075a7 */ /* 0x000ea2000800016a */
[----:B------:R-:W-:Y:S01]  /*2210*/  USHF.R.U32.HI UR4, URZ, 0x2, UR5 ;  /* 0x000000023f047899 */ /* 0x000fe20008011605 */
[----:B------:R-:W-:Y:S01]  /*2220*/  SHF.R.S32.HI R9, RZ, 0x1f, R8 ;  /* 0x0000001fff097819 */ /* 0x000fe20000011408 */
[----:B------:R-:W-:-:S02]  /*2230*/  USEL UR6, URZ, 0x1, !UP0 ;  /* 0x000000013f067887 */ /* 0x000fc4000c000000 */
[----:B------:R-:W-:Y:S02]  /*2240*/  UIMAD UR38, UR4, -0x5, UR38 ;  /* 0xfffffffb042678a4 */ /* 0x000fe4000f8e0226 */
[----:B------:R-:W-:-:S04]  /*2250*/  ULOP3.LUT UR39, UR39, UR6, URZ, 0x3c, !UPT ;  /* 0x0000000627277292 */ /* 0x000fc8000f8e3c3f */
[----:B------:R-:W-:Y:S01]  /*2260*/  @UP1 ULOP3.LUT UR39, UR39, 0x1, UR4, 0x78, !UPT ;  /* 0x0000000127271892 */ /* 0x000fe2000f8e7804 */
[----:B-12---:R-:W-:Y:S11]  /*2270*/  @!P0 BRA `(.L_x_35) ;  /* 0x0000009400688947 */ /* 0x006ff60003800000 */
.L_x_318:
[----:B------:R-:W-:Y:S01]  /*2280*/  IMAD.SHL.U32 R14, R19, 0x40, RZ ;  /* 0x00000040130e7824 */ /* 0x000fe200078e00ff */
[----:B------:R-:W-:Y:S01]  /*2290*/  ULDC UR6, c[0x0][0x284] ;  /* 0x0000a10000067ab9 */ /* 0x000fe20000000800 */
[----:B0-----:R-:W-:Y:S01]  /*22a0*/  IMAD.SHL.U32 R12, R22, 0x100, RZ ;  /* 0x00000100160c7824 */ /* 0x001fe200078e00ff */
[----:B------:R-:W-:Y:S01]  /*22b0*/  SHF.R.S32.HI R165, RZ, 0x1f, R2 ;  /* 0x0000001fffa57819 */ /* 0x000fe20000011402 */
[----:B------:R-:W-:Y:S01]  /*22c0*/  ULDC.64 UR4, c[0x0][0x5d0] ;  /* 0x0001740000047ab9 */ /* 0x000fe20000000a00 */
[----:B------:R-:W-:Y:S01]  /*22d0*/  ISETP.GE.AND P0, PT, R14, UR6, PT ;  /* 0x000000060e007c0c */ /* 0x000fe2000bf06270 */
[----:B------:R-:W-:Y:S01]  /*22e0*/  IMAD.WIDE.U32 R4, R2, UR4, R8 ;  /* 0x0000000402047c25 */ /* 0x000fe2000f8e0008 */
[----:B------:R-:W-:Y:S02]  /*22f0*/  SHF.R.S32.HI R13, RZ, 0x1f, R12 ;  /* 0x0000001fff0d7819 */ /* 0x000fe4000001140c */
[C---:B------:R-:W-:Y:S01]  /*2300*/  ISETP.GE.OR P0, PT, R12.reuse, R15, P0 ;  /* 0x0000000f0c00720c */ /* 0x040fe20000706670 */
[----:B------:R-:W-:Y:S01]  /*2310*/  IMAD R3, R165, UR4, RZ ;  /* 0x00000004a5037c24 */ /* 0x000fe2000f8e02ff */
[----:B------:R-:W-:-:S03]  /*2320*/  IADD3 R6, P1, R12, R4, RZ ;  /* 0x000000040c067210 */ /* 0x000fc60007f3e0ff */
[----:B------:R-:W-:-:S05]  /*2330*/  IMAD R3, R2, UR5, R3 ;  /* 0x0000000502037c24 */ /* 0x000fca000f8e0203 */
[----:B------:R-:W-:-:S03]  /*2340*/  IADD3.X R7, R13, R5, R3, P1, !PT ;  /* 0x000000050d077210 */ /* 0x000fc60000ffe403 */
[----:B------:R-:W-:Y:S05]  /*2350*/  @P0 BRA `(.L_x_36) ;  /* 0x0000007c00040947 */ /* 0x000fea0003800000 */
[----:B------:R-:W0:Y:S01]  /*2360*/  LDC.64 R10, c[0x0][0x5c8] ;  /* 0x00017200ff0a7b82 */ /* 0x000e220000000a00 */
[----:B-----5:R-:W-:Y:S01]  /*2370*/  FSETP.NEU.AND P0, PT, R155, RZ, PT ;  /* 0x000000ff9b00720b */ /* 0x020fe20003f0d000 */
[----:B------:R-:W-:Y:S01]  /*2380*/  IMAD R3, R158, -0x2, R15 ;  /* 0xfffffffe9e037824 */ /* 0x000fe200078e020f */
[----:B------:R-:W-:Y:S01]  /*2390*/  BSSY B0, `(.L_x_36) ;  /* 0x00007bd000007945 */ /* 0x000fe20003800000 */
[----:B------:R-:W-:-:S04]  /*23a0*/  IMAD.WIDE R166, R19, 0x40, R156 ;  /* 0x0000004013a67825 */ /* 0x000fc800078e029c */
[----:B-1----:R-:W-:Y:S02]  /*23b0*/  IMAD.IADD R0, R3, 0x1, -R12 ;  /* 0x0000000103007824 */ /* 0x002fe400078e0a0c */
[----:B------:R-:W-:-:S03]  /*23c0*/  IMAD.IADD R3, R163, 0x1, -R14 ;  /* 0x00000001a3037824 */ /* 0x000fc600078e0a0e */
[----:B------:R-:W-:-:S04]  /*23d0*/  ISETP.GT.AND P2, PT, R0, RZ, PT ;  /* 0x000000ff0000720c */ /* 0x000fc80003f44270 */
[----:B------:R-:W-:Y:S01]  /*23e0*/  ISETP.GT.AND P1, PT, R3, RZ, P2 ;  /* 0x000000ff0300720c */ /* 0x000fe20001724270 */
[-C--:B0-----:R-:W-:Y:S02]  /*23f0*/  IMAD R4, R167, R10.reuse, RZ ;  /* 0x0000000aa7047224 */ /* 0x081fe400078e02ff */
[----:B------:R-:W-:-:S04]  /*2400*/  IMAD.WIDE.U32 R6, R166, R10, R6 ;  /* 0x0000000aa6067225 */ /* 0x000fc800078e0006 */
[----:B------:R-:W-:-:S04]  /*2410*/  IMAD R5, R166, R11, R4 ;  /* 0x0000000ba6057224 */ /* 0x000fc800078e0204 */
[----:B------:R-:W-:Y:S01]  /*2420*/  IMAD.IADD R179, R7, 0x1, R5 ;  /* 0x0000000107b37824 */ /* 0x000fe200078e0205 */
[----:B------:R-:W-:Y:S06]  /*2430*/  @!P0 BRA `(.L_x_37) ;  /* 0x0000005400988947 */ /* 0x000fec0003800000 */
[----:B------:R-:W0:Y:S01]  /*2440*/  LDC.64 R20, c[0x0][0x5b8] ;  /* 0x00016e00ff147b82 */ /* 0x000e220000000a00 */
[----:B------:R-:W-:-:S07]  /*2450*/  ULDC.64 UR4, c[0x0][0x5c0] ;  /* 0x0001700000047ab9 */ /* 0x000fce0000000a00 */
[----:B------:R-:W1:Y:S08]  /*2460*/  LDC.64 R168, c[0x0][0x5b0] ;  /* 0x00016c00ffa87b82 */ /* 0x000e700000000a00 */
[----:B------:R-:W2:Y:S01]  /*2470*/  LDC.64 R14, c[0x0][0x5a8] ;  /* 0x00016a00ff0e7b82 */ /* 0x000ea20000000a00 */
[-C--:B0-----:R-:W-:Y:S02]  /*2480*/  IMAD R7, R165, R20.reuse, RZ ;  /* 0x00000014a5077224 */ /* 0x081fe400078e02ff */
[----:B------:R-:W-:-:S04]  /*2490*/  IMAD.WIDE.U32 R4, R2, R20, R8 ;  /* 0x0000001402047225 */ /* 0x000fc800078e0008 */
[----:B------:R-:W-:Y:S01]  /*24a0*/  IMAD R177, R2, R21, R7 ;  /* 0x0000001502b17224 */ /* 0x000fe200078e0207 */
[----:B------:R-:W-:Y:S01]  /*24b0*/  IADD3 R164, P0, R12, R4, RZ ;  /* 0x000000040ca47210 */ /* 0x000fe20007f1e0ff */
[----:B-1----:R-:W-:-:S03]  /*24c0*/  IMAD R4, R167, R168, RZ ;  /* 0x000000a8a7047224 */ /* 0x002fc600078e02ff */
[----:B------:R-:W-:Y:S01]  /*24d0*/  IADD3.X R165, R13, R5, R177, P0, !PT ;  /* 0x000000050da57210 */ /* 0x000fe200007fe4b1 */
[C---:B------:R-:W-:Y:S02]  /*24e0*/  IMAD R21, R166.reuse, R169, R4 ;  /* 0x000000a9a6157224 */ /* 0x040fe400078e0204 */
[----:B------:R-:W-:-:S04]  /*24f0*/  IMAD.WIDE.U32 R4, R166, R168, R164 ;  /* 0x000000a8a6047225 */ /* 0x000fc800078e00a4 */
[----:B------:R-:W-:Y:S01]  /*2500*/  IMAD.IADD R5, R5, 0x1, R21 ;  /* 0x0000000105057824 */ /* 0x000fe200078e0215 */
[----:B--2---:R-:W-:-:S04]  /*2510*/  LEA R170, P0, R4, R14, 0x1 ;  /* 0x0000000e04aa7211 */ /* 0x004fc800078008ff */
[----:B------:R-:W-:-:S05]  /*2520*/  LEA.HI.X R171, R4, R15, R5, 0x1, P0 ;  /* 0x0000000f04ab7211 */ /* 0x000fca00000f0c05 */
[----:B------:R0:W2:Y:S01]  /*2530*/  @P1 LDG.E.LTC128B.U16 R19, desc[UR36][R170.64] ;  /* 0x00000024aa131981 */ /* 0x0000a2000c1e1520 */
[----:B------:R-:W-:Y:S01]  /*2540*/  IMAD.WIDE.U32 R4, R166, R168, R12 ;  /* 0x000000a8a6047225 */ /* 0x000fe200078e000c */
[----:B------:R-:W-:Y:S02]  /*2550*/  BSSY B1, `(.L_x_38) ;  /* 0x0000014000017945 */ /* 0x000fe40003800000 */
[----:B------:R-:W-:-:S04]  /*2560*/  IADD3 R172, P0, R8, R4, RZ ;  /* 0x0000000408ac7210 */ /* 0x000fc80007f1e0ff */
[----:B------:R-:W-:Y:S01]  /*2570*/  IADD3.X R173, R9, R21, R5, P0, !PT ;  /* 0x0000001509ad7210 */ /* 0x000fe200007fe405 */
[C---:B0-----:R-:W-:Y:S01]  /*2580*/  IMAD.SHL.U32 R170, R168.reuse, 0x8, RZ ;  /* 0x00000008a8aa7824 */ /* 0x041fe200078e00ff */
[----:B------:R-:W-:Y:S01]  /*2590*/  SHF.L.U64.HI R171, R168, 0x3, R169 ;  /* 0x00000003a8ab7819 */ /* 0x000fe200000102a9 */
[----:B------:R-:W-:-:S04]  /*25a0*/  IMAD.WIDE.U32 R172, R2, R20, R172 ;  /* 0x0000001402ac7225 */ /* 0x000fc800078e00ac */
[----:B------:R-:W-:Y:S02]  /*25b0*/  IMAD.IADD R7, R177, 0x1, R173 ;  /* 0x00000001b1077824 */ /* 0x000fe400078e02ad */
[----:B--2---:R-:W-:-:S05]  /*25c0*/  HADD2.F32 R4, -RZ, R19.H0_H0 ;  /* 0x20000013ff047230 */ /* 0x004fca0000004100 */
[----:B------:R-:W-:Y:S01]  /*25d0*/  FMUL R5, R4, R155 ;  /* 0x0000009b04057220 */ /* 0x000fe20000400000 */
[----:B------:R-:W-:-:S03]  /*25e0*/  LEA R4, P0, R6, UR4, 0x1 ;  /* 0x0000000406047c11 */ /* 0x000fc6000f8008ff */
[----:B------:R-:W-:Y:S01]  /*25f0*/  FFMA R24, R24, R154, R5 ;  /* 0x0000009a18187223 */ /* 0x000fe20000000005 */
[----:B------:R-:W-:Y:S02]  /*2600*/  LEA.HI.X R5, R6, UR5, R179, 0x1, P0 ;  /* 0x0000000506057c11 */ /* 0x000fe400080f0cb3 */
[----:B------:R-:W-:Y:S02]  /*2610*/  ISETP.GT.AND P0, PT, R0, 0x1, PT ;  /* 0x000000010000780c */ /* 0x000fe40003f04270 */
[----:B------:R-:W-:Y:S02]  /*2620*/  F2FP.F16.F32.PACK_AB R24, RZ, R24 ;  /* 0x00000018ff18723e */ /* 0x000fe400000000ff */
[----:B------:R-:W-:Y:S02]  /*2630*/  ISETP.GT.AND P3, PT, R3, RZ, P0 ;  /* 0x000000ff0300720c */ /* 0x000fe40000764270 */
[C---:B------:R-:W-:Y:S01]  /*2640*/  LEA R6, P4, R172.reuse, R14, 0x1 ;  /* 0x0000000eac067211 */ /* 0x040fe200078808ff */
[----:B------:R0:W-:Y:S03]  /*2650*/  @P1 STG.E.U16 desc[UR36][R4.64], R24 ;  /* 0x0000001804001986 */ /* 0x0001e6000c101524 */
[----:B------:R-:W-:-:S07]  /*2660*/  LEA.HI.X R7, R172, R15, R7, 0x1, P4 ;  /* 0x0000000fac077211 */ /* 0x000fce00020f0c07 */
[----:B------:R-:W-:Y:S05]  /*2670*/  @!P3 BRA `(.L_x_39) ;  /* 0x000000000004b947 */ /* 0x000fea0003800000 */
[----:B------:R1:W5:Y:S02]  /*2680*/  LDG.E.LTC128B.U16 R19, desc[UR36][R6.64+0x2] ;  /* 0x0000022406137981 */ /* 0x000364000c1e1520 */
.L_x_39:
[----:B------:R-:W-:Y:S05]  /*2690*/  BSYNC B1 ;  /* 0x0000000000017941 */ /* 0x000fea0003800000 */
.L_x_38:
[----:B-----5:R-:W-:Y:S01]  /*26a0*/  HADD2.F32 R22, -RZ, R19.H0_H0 ;  /* 0x20000013ff167230 */ /* 0x020fe20000004100 */
[----:B------:R-:W-:Y:S01]  /*26b0*/  ISETP.GT.AND P2, PT, R3, 0x8, P2 ;  /* 0x000000080300780c */ /* 0x000fe20001744270 */
[----:B------:R-:W-:-:S04]  /*26c0*/  IMAD.WIDE.U32 R170, R166, R168, R170 ;  /* 0x000000a8a6aa7225 */ /* 0x000fc800078e00aa */
[----:B------:R-:W-:Y:S01]  /*26d0*/  FMUL R22, R22, R155 ;  /* 0x0000009b16167220 */ /* 0x000fe20000400000 */
[----:B------:R-:W-:Y:S01]  /*26e0*/  IMAD.IADD R167, R21, 0x1, R171 ;  /* 0x0000000115a77824 */ /* 0x000fe200078e02ab */
[----:B------:R-:W-:Y:S02]  /*26f0*/  IADD3 R21, P1, R164, R170, RZ ;  /* 0x000000aaa4157210 */ /* 0x000fe40007f3e0ff */
[----:B------:R-:W-:-:S03]  /*2700*/  FFMA R22, R25, R154, R22 ;  /* 0x0000009a19167223 */ /* 0x000fc60000000016 */
[----:B------:R-:W-:Y:S01]  /*2710*/  IMAD.X R164, R167, 0x1, R165, P1 ;  /* 0x00000001a7a47824 */ /* 0x000fe200008e06a5 */
[C---:B0-----:R-:W-:Y:S02]  /*2720*/  LEA R24, P1, R21.reuse, R14, 0x1 ;  /* 0x0000000e15187211 */ /* 0x041fe400078208ff */
[----:B------:R-:W-:Y:S02]  /*2730*/  F2FP.F16.F32.PACK_AB R22, RZ, R22 ;  /* 0x00000016ff16723e */ /* 0x000fe400000000ff */
[----:B------:R-:W-:-:S03]  /*2740*/  LEA.HI.X R25, R21, R15, R164, 0x1, P1 ;  /* 0x0000000f15197211 */ /* 0x000fc600008f0ca4 */
[----:B------:R0:W-:Y:S04]  /*2750*/  @P3 STG.E.U16 desc[UR36][R4.64+0x2], R22 ;  /* 0x0000021604003986 */ /* 0x0001e8000c101524 */
[----:B------:R-:W2:Y:S01]  /*2760*/  @P2 LDG.E.LTC128B.U16 R19, desc[UR36][R24.64] ;  /* 0x0000002418132981 */ /* 0x000ea2000c1e1520 */
[----:B------:R-:W-:Y:S01]  /*2770*/  IADD3 R8, P1, P3, R8, R170, R12 ;  /* 0x000000aa08087210 */ /* 0x000fe20007b3e00c */
[----:B------:R-:W-:Y:S01]  /*2780*/  BSSY B1, `(.L_x_40) ;  /* 0x0000011000017945 */ /* 0x000fe20003800000 */
[C---:B------:R-:W-:Y:S02]  /*2790*/  SHF.L.U64.HI R11, R10.reuse, 0x4, R11 ;  /* 0x000000040a0b7819 */ /* 0x040fe4000001020b */
[----:B------:R-:W-:Y:S02]  /*27a0*/  IADD3.X R9, R9, R167, R13, P1, P3 ;  /* 0x000000a709097210 */ /* 0x000fe40000fe640d */
[----:B------:R-:W-:-:S02]  /*27b0*/  LEA R10, P1, R10, R4, 0x4 ;  /* 0x000000040a0a7211 */ /* 0x000fc400078220ff */
[----:B------:R-:W-:Y:S01]  /*27c0*/  ISETP.GT.AND P0, PT, R3, 0x8, P0 ;  /* 0x000000080300780c */ /* 0x000fe20000704270 */
[----:B------:R-:W-:-:S04]  /*27d0*/  IMAD.WIDE.U32 R20, R2, R20, R8 ;  /* 0x0000001402147225 */ /* 0x000fc800078e0008 */
[----:B------:R-:W-:Y:S01]  /*27e0*/  IMAD.X R11, R11, 0x1, R5, P1 ;  /* 0x000000010b0b7824 */ /* 0x000fe200008e0605 */
[----:B------:R-:W-:Y:S01]  /*27f0*/  LEA R8, P3, R20, R14, 0x1 ;  /* 0x0000000e14087211 */ /* 0x000fe200078608ff */
[----:B------:R-:W-:-:S05]  /*2800*/  IMAD.IADD R2, R177, 0x1, R21 ;  /* 0x00000001b1027824 */ /* 0x000fca00078e0215 */
[----:B------:R-:W-:Y:S01]  /*2810*/  LEA.HI.X R9, R20, R15, R2, 0x1, P3 ;  /* 0x0000000f14097211 */ /* 0x000fe200018f0c02 */
[----:B--2---:R-:W-:-:S05]  /*2820*/  HADD2.F32 R12, -RZ, R19.H0_H0 ;  /* 0x20000013ff0c7230 */ /* 0x004fca0000004100 */
[----:B------:R-:W-:-:S04]  /*2830*/  FMUL R13, R12, R155 ;  /* 0x0000009b0c0d7220 */ /* 0x000fc80000400000 */
[----:B------:R-:W-:-:S05]  /*2840*/  FFMA R13, R26, R154, R13 ;  /* 0x0000009a1a0d7223 */ /* 0x000fca000000000d */
[----:B------:R-:W-:-:S05]  /*2850*/  F2FP.F16.F32.PACK_AB R13, RZ, R13 ;  /* 0x0000000dff0d723e */ /* 0x000fca00000000ff */
[----:B------:R0:W-:Y:S01]  /*2860*/  @P2 STG.E.U16 desc[UR36][R10.64], R13 ;  /* 0x0000000d0a002986 */ /* 0x0001e2000c101524 */
[----:B------:R-:W-:Y:S05]  /*2870*/  @!P0 BRA `(.L_x_41) ;  /* 0x0000000000048947 */ /* 0x000fea0003800000 */
[----:B------:R2:W5:Y:S02]  /*2880*/  LDG.E.LTC128B.U16 R19, desc[UR36][R8.64+0x2] ;  /* 0x0000022408137981 */ /* 0x000564000c1e1520 */
.L_x_41:
[----:B------:R-:W-:Y:S05]  /*2890*/  BSYNC B1 ;  /* 0x0000000000017941 */ /* 0x000fea0003800000 */
.L_x_40:
[----:B-----5:R-:W-:Y:S01]  /*28a0*/  HADD2.F32 R2, -RZ, R19.H0_H0 ;  /* 0x20000013ff027230 */ /* 0x020fe20000004100 */
[----:B------:R-:W-:Y:S01]  /*28b0*/  ISETP.GT.AND P1, PT, R0, 0x8, PT ;  /* 0x000000080000780c */ /* 0x000fe20003f24270 */
[----:B------:R-:W-:Y:S03]  /*28c0*/  BSSY B1, `(.L_x_42) ;  /* 0x0000008000017945 */ /* 0x000fe60003800000 */
[----:B------:R-:W-:Y:S01]  /*28d0*/  FMUL R2, R2, R155 ;  /* 0x0000009b02027220 */ /* 0x000fe20000400000 */
[----:B------:R-:W-:-:S03]  /*28e0*/  ISETP.GT.AND P2, PT, R3, RZ, P1 ;  /* 0x000000ff0300720c */ /* 0x000fc60000f44270 */
[----:B------:R-:W-:-:S05]  /*28f0*/  FFMA R2, R27, R154, R2 ;  /* 0x0000009a1b027223 */ /* 0x000fca0000000002 */
[----:B------:R-:W-:-:S05]  /*2900*/  F2FP.F16.F32.PACK_AB R2, RZ, R2 ;  /* 0x00000002ff02723e */ /* 0x000fca00000000ff */
[----:B------:R3:W-:Y:S01]  /*2910*/  @P0 STG.E.U16 desc[UR36][R10.64+0x2], R2 ;  /* 0x000002020a000986 */ /* 0x0007e2000c101524 */
[----:B------:R-:W-:Y:S05]  /*2920*/  @!P2 BRA `(.L_x_43) ;  /* 0x000000000004a947 */ /* 0x000fea0003800000 */
[----:B------:R4:W5:Y:S02]  /*2930*/  LDG.E.LTC128B.U16 R19, desc[UR36][R6.64+0x10] ;  /* 0x0000102406137981 */ /* 0x000964000c1e1520 */
.L_x_43:
[----:B------:R-:W-:Y:S05]  /*2940*/  BSYNC B1 ;  /* 0x0000000000017941 */ /* 0x000fea0003800000 */
.L_x_42:
[----:B---3-5:R-:W-:Y:S01]  /*2950*/  HADD2.F32 R2, -RZ, R19.H0_H0 ;  /* 0x20000013ff027230 */ /* 0x028fe20000004100 */
[----:B------:R-:W-:Y:S01]  /*2960*/  ISETP.GT.AND P0, PT, R0, 0x9, PT ;  /* 0x000000090000780c */ /* 0x000fe20003f04270 */
[----:B------:R-:W-:Y:S03]  /*2970*/  BSSY B1, `(.L_x_44) ;  /* 0x0000008000017945 */ /* 0x000fe60003800000 */
[----:B0-----:R-:W-:Y:S01]  /*2980*/  FMUL R13, R2, R155 ;  /* 0x0000009b020d7220 */ /* 0x001fe20000400000 */
[----:B------:R-:W-:-:S03]  /*2990*/  ISETP.GT.AND P3, PT, R3, RZ, P0 ;  /* 0x000000ff0300720c */ /* 0x000fc60000764270 */
[----:B------:R-:W-:-:S05]  /*29a0*/  FFMA R13, R28, R154, R13 ;  /* 0x0000009a1c0d7223 */ /* 0x000fca000000000d */
[----:B------:R-:W-:-:S05]  /*29b0*/  F2FP.F16.F32.PACK_AB R13, RZ, R13 ;  /* 0x0000000dff0d723e */ /* 0x000fca00000000ff */
[----:B------:R0:W-:Y:S01]  /*29c0*/  @P2 STG.E.U16 desc[UR36][R4.64+0x10], R13 ;  /* 0x0000100d04002986 */ /* 0x0001e2000c101524 */
[----:B------:R-:W-:Y:S05]  /*29d0*/  @!P3 BRA `(.L_x_45) ;  /* 0x000000000004b947 */ /* 0x000fea0003800000 */
[----:B------:R3:W5:Y:S02]  /*29e0*/  LDG.E.LTC128B.U16 R19, desc[UR36][R6.64+0x12] ;  /* 0x0000122406137981 */ /* 0x000764000c1e1520 */
.L_x_45:
[----:B------:R-:W-:Y:S05]  /*29f0*/  BSYNC B1 ;  /* 0x0000000000017941 */ /* 0x000fea0003800000 */
.L_x_44:
[----:B-----5:R-:W-:Y:S01]  /*2a00*/  HADD2.F32 R2, -RZ, R19.H0_H0 ;  /* 0x20000013ff027230 */ /* 0x020fe20000004100 */
[----:B------:R-:W-:Y:S01]  /*2a10*/  ISETP.GT.AND P1, PT, R3, 0x8, P1 ;  /* 0x000000080300780c */ /* 0x000fe20000f24270 */
[----:B------:R-:W-:Y:S03]  /*2a20*/  BSSY B1, `(.L_x_46) ;  /* 0x0000007000017945 */ /* 0x000fe60003800000 */
[----:B------:R-:W-:-:S04]  /*2a30*/  FMUL R2, R2, R155 ;  /* 0x0000009b02027220 */ /* 0x000fc80000400000 */
[----:B------:R-:W-:-:S05]  /*2a40*/  FFMA R2, R29, R154, R2 ;  /* 0x0000009a1d027223 */ /* 0x000fca0000000002 */
[----:B------:R-:W-:-:S05]  /*2a50*/  F2FP.F16.F32.PACK_AB R2, RZ, R2 ;  /* 0x00000002ff02723e */ /* 0x000fca00000000ff */
[----:B------:R0:W-:Y:S01]  /*2a60*/  @P3 STG.E.U16 desc[UR36][R4.64+0x12], R2 ;  /* 0x0000120204003986 */ /* 0x0001e2000c101524 */
[----:B------:R-:W-:Y:S05]  /*2a70*/  @!P1 BRA `(.L_x_47) ;  /* 0x0000000000049947 */ /* 0x000fea0003800000 */
[----:B------:R0:W5:Y:S02]  /*2a80*/  LDG.E.LTC128B.U16 R19, desc[UR36][R8.64+0x10] ;  /* 0x0000102408137981 */ /* 0x000164000c1e1520 */
.L_x_47:
[----:B------:R-:W-:Y:S05]  /*2a90*/  BSYNC B1 ;  /* 0x0000000000017941 */ /* 0x000fea0003800000 */
.L_x_46:
[----:B0----5:R-:W-:Y:S01]  /*2aa0*/  HADD2.F32 R2, -RZ, R19.H0_H0 ;  /* 0x20000013ff027230 */ /* 0x021fe20000004100 */
        /* <DEDUP_REMOVED lines=8> */
.L_x_49:
[----:B------:R-:W-:Y:S05]  /*2b30*/  BSYNC B1 ;  /* 0x0000000000017941 */ /* 0x000fea0003800000 */
.L_x_48:
        /* <DEDUP_REMOVED lines=10> */
.L_x_51:
[----:B------:R-:W-:Y:S05]  /*2be0*/  BSYNC B1 ;  /* 0x0000000000017941 */ /* 0x000fea0003800000 */
.L_x_50:
[----:B0----5:R-:W-:Y:S01]  /*2bf0*/  HADD2.F32 R2, -RZ, R19.H0_H0 ;  /* 0x20000013ff027230 */ /* 0x021fe20000004100 */
        /* <DEDUP_REMOVED lines=9> */
.L_x_53:
[----:B------:R-:W-:Y:S05]  /*2c90*/  BSYNC B1 ;  /* 0x0000000000017941 */ /* 0x000fea0003800000 */
.L_x_52:
        /* <DEDUP_REMOVED lines=9> */
.L_x_55:
[----:B------:R-:W-:Y:S05]  /*2d30*/  BSYNC B1 ;  /* 0x0000000000017941 */ /* 0x000fea0003800000 */
.L_x_54:
        /* <DEDUP_REMOVED lines=9> */
.L_x_57:
[----:B------:R-:W-:Y:S05]  /*2dd0*/  BSYNC B1 ;  /* 0x0000000000017941 */ /* 0x000fea0003800000 */
.L_x_56:
        /* <DEDUP_REMOVED lines=10> */
.L_x_59:
[----:B------:R-:W-:Y:S05]  /*2e80*/  BSYNC B1 ;  /* 0x0000000000017941 */ /* 0x000fea0003800000 */
.L_x_58:
        /* <DEDUP_REMOVED lines=10> */
.L_x_61:
[----:B------:R-:W-:Y:S05]  /*2f30*/  BSYNC B1 ;  /* 0x0000000000017941 */ /* 0x000fea0003800000 */
.L_x_60:
        /* <DEDUP_REMOVED lines=9> */
.L_x_63:
[----:B------:R-:W-:Y:S05]  /*2fd0*/  BSYNC B1 ;  /* 0x0000000000017941 */ /* 0x000fea0003800000 */
.L_x_62:
        /* <DEDUP_REMOVED lines=9> */
.L_x_65:
[----:B------:R-:W-:Y:S05]  /*3070*/  BSYNC B1 ;  /* 0x0000000000017941 */ /* 0x000fea0003800000 */
.L_x_64:
        /* <DEDUP_REMOVED lines=10> */
.L_x_67:
[----:B------:R-:W-:Y:S05]  /*3120*/  BSYNC B1 ;  /* 0x0000000000017941 */ /* 0x000fea0003800000 */
.L_x_66:
        /* <DEDUP_REMOVED lines=10> */
.L_x_69:
[----:B------:R-:W-:Y:S05]  /*31d0*/  BSYNC B1 ;  /* 0x0000000000017941 */ /* 0x000fea0003800000 */
.L_x_68:
        /* <DEDUP_REMOVED lines=9> */
.L_x_71:
[----:B------:R-:W-:Y:S05]  /*3270*/  BSYNC B1 ;  /* 0x0000000000017941 */ /* 0x000fea0003800000 */
.L_x_70:
        /* <DEDUP_REMOVED lines=9> */
.L_x_73:
[----:B------:R-:W-:Y:S05]  /*3310*/  BSYNC B1 ;  /* 0x0000000000017941 */ /* 0x000fea0003800000 */
.L_x_72:
        /* <DEDUP_REMOVED lines=10> */
.L_x_75:
[----:B------:R-:W-:Y:S05]  /*33c0*/  BSYNC B1 ;  /* 0x0000000000017941 */ /* 0x000fea0003800000 */
.L_x_74:
        /* <DEDUP_REMOVED lines=10> */
.L_x_77:
[----:B------:R-:W-:Y:S05]  /*3470*/  BSYNC B1 ;  /* 0x0000000000017941 */ /* 0x000fea0003800000 */
.L_x_76:
        /* <DEDUP_REMOVED lines=9> */
.L_x_79:
[----:B------:R-:W-:Y:S05]  /*3510*/  BSYNC B1 ;  /* 0x0000000000017941 */ /* 0x000fea0003800000 */
.L_x_78:
        /* <DEDUP_REMOVED lines=9> */
.L_x_81:
[----:B------:R-:W-:Y:S05]  /*35b0*/  BSYNC B1 ;  /* 0x0000000000017941 */ /* 0x000fea0003800000 */
.L_x_80:
        /* <DEDUP_REMOVED lines=10> */
.L_x_83:
[----:B------:R-:W-:Y:S05]  /*3660*/  BSYNC B1 ;  /* 0x0000000000017941 */ /* 0x000fea0003800000 */
.L_x_82:
        /* <DEDUP_REMOVED lines=10> */
.L_x_85:
[----:B------:R-:W-:Y:S05]  /*3710*/  BSYNC B1 ;  /* 0x0000000000017941 */ /* 0x000fea0003800000 */
.L_x_84:
        /* <DEDUP_REMOVED lines=9> */
.L_x_87:
[----:B------:R-:W-:Y:S05]  /*37b0*/  BSYNC B1 ;  /* 0x0000000000017941 */ /* 0x000fea0003800000 */
.L_x_86:
        /* <DEDUP_REMOVED lines=9> */
.L_x_89:
[----:B------:R-:W-:Y:S05]  /*3850*/  BSYNC B1 ;  /* 0x0000000000017941 */ /* 0x000fea0003800000 */
.L_x_88:
        /* <DEDUP_REMOVED lines=10> */
.L_x_91:
[----:B------:R-:W-:Y:S05]  /*3900*/  BSYNC B1 ;  /* 0x0000000000017941 */ /* 0x000fea0003800000 */
.L_x_90:
        /* <DEDUP_REMOVED lines=10> */
.L_x_93:
[----:B------:R-:W-:Y:S05]  /*39b0*/  BSYNC B1 ;  /* 0x0000000000017941 */ /* 0x000fea0003800000 */
.L_x_92:
        /* <DEDUP_REMOVED lines=9> */
.L_x_95:
[----:B------:R-:W-:Y:S05]  /*3a50*/  BSYNC B1 ;  /* 0x0000000000017941 */ /* 0x000fea0003800000 */
.L_x_94:
        /* <DEDUP_REMOVED lines=9> */
.L_x_97:
[----:B------:R-:W-:Y:S05]  /*3af0*/  BSYNC B1 ;  /* 0x0000000000017941 */ /* 0x000fea0003800000 */
.L_x_96:
        /* <DEDUP_REMOVED lines=10> */
.L_x_99:
[----:B------:R-:W-:Y:S05]  /*3ba0*/  BSYNC B1 ;  /* 0x0000000000017941 */ /* 0x000fea0003800000 */
.L_x_98:
        /* <DEDUP_REMOVED lines=10> */
.L_x_101:
[----:B------:R-:W-:Y:S05]  /*3c50*/  BSYNC B1 ;  /* 0x0000000000017941 */ /* 0x000fea0003800000 */
.L_x_100:
        /* <DEDUP_REMOVED lines=9> */
.L_x_103:
[----:B------:R-:W-:Y:S05]  /*3cf0*/  BSYNC B1 ;  /* 0x0000000000017941 */ /* 0x000fea0003800000 */
.L_x_102:
        /* <DEDUP_REMOVED lines=9> */
.L_x_105:
[----:B------:R-:W-:Y:S05]  /*3d90*/  BSYNC B1 ;  /* 0x0000000000017941 */ /* 0x000fea0003800000 */
.L_x_104:
        /* <DEDUP_REMOVED lines=10> */
.L_x_107:
[----:B------:R-:W-:Y:S05]  /*3e40*/  BSYNC B1 ;  /* 0x0000000000017941 */ /* 0x000fea0003800000 */
.L_x_106:
        /* <DEDUP_REMOVED lines=10> */
.L_x_109:
[----:B------:R-:W-:Y:S05]  /*3ef0*/  BSYNC B1 ;  /* 0x0000000000017941 */ /* 0x000fea0003800000 */
.L_x_108:
        /* <DEDUP_REMOVED lines=9> */
.L_x_111:
[----:B------:R-:W-:Y:S05]  /*3f90*/  BSYNC B1 ;  /* 0x0000000000017941 */ /* 0x000fea0003800000 */
.L_x_110:
        /* <DEDUP_REMOVED lines=9> */
.L_x_113:
[----:B------:R-:W-:Y:S05]  /*4030*/  BSYNC B1 ;  /* 0x0000000000017941 */ /* 0x000fea0003800000 */
.L_x_112:
        /* <DEDUP_REMOVED lines=10> */
.L_x_115:
[----:B------:R-:W-:Y:S05]  /*40e0*/  BSYNC B1 ;  /* 0x0000000000017941 */ /* 0x000fea0003800000 */
.L_x_114:
        /* <DEDUP_REMOVED lines=10> */
.L_x_117:
[----:B------:R-:W-:Y:S05]  /*4190*/  BSYNC B1 ;  /* 0x0000000000017941 */ /* 0x000fea0003800000 */
.L_x_116:
        /* <DEDUP_REMOVED lines=9> */
.L_x_119:
[----:B------:R-:W-:Y:S05]  /*4230*/  BSYNC B1 ;  /* 0x0000000000017941 */ /* 0x000fea0003800000 */
.L_x_118:
        /* <DEDUP_REMOVED lines=9> */
.L_x_121:
[----:B------:R-:W-:Y:S05]  /*42d0*/  BSYNC B1 ;  /* 0x0000000000017941 */ /* 0x000fea0003800000 */
.L_x_120:
        /* <DEDUP_REMOVED lines=10> */
.L_x_123:
[----:B------:R-:W-:Y:S05]  /*4380*/  BSYNC B1 ;  /* 0x0000000000017941 */ /* 0x000fea0003800000 */
.L_x_122:
        /* <DEDUP_REMOVED lines=10> */
.L_x_125:
[----:B------:R-:W-:Y:S05]  /*4430*/  BSYNC B1 ;  /* 0x0000000000017941 */ /* 0x000fea0003800000 */
.L_x_124:
        /* <DEDUP_REMOVED lines=9> */
.L_x_127:
[----:B------:R-:W-:Y:S05]  /*44d0*/  BSYNC B1 ;  /* 0x0000000000017941 */ /* 0x000fea0003800000 */
.L_x_126:
        /* <DEDUP_REMOVED lines=9> */
.L_x_129:
[----:B------:R-:W-:Y:S05]  /*4570*/  BSYNC B1 ;  /* 0x0000000000017941 */ /* 0x000fea0003800000 */
.L_x_128:
        /* <DEDUP_REMOVED lines=10> */
.L_x_131:
[----:B------:R-:W-:Y:S05]  /*4620*/  BSYNC B1 ;  /* 0x0000000000017941 */ /* 0x000fea0003800000 */
.L_x_130:
        /* <DEDUP_REMOVED lines=10> */
.L_x_133:
[----:B------:R-:W-:Y:S05]  /*46d0*/  BSYNC B1 ;  /* 0x0000000000017941 */ /* 0x000fea0003800000 */
.L_x_132:
        /* <DEDUP_REMOVED lines=9> */
.L_x_135:
[----:B------:R-:W-:Y:S05]  /*4770*/  BSYNC B1 ;  /* 0x0000000000017941 */ /* 0x000fea0003800000 */
.L_x_134:
        /* <DEDUP_REMOVED lines=9> */
.L_x_137:
[----:B------:R-:W-:Y:S05]  /*4810*/  BSYNC B1 ;  /* 0x0000000000017941 */ /* 0x000fea0003800000 */
.L_x_136:
        /* <DEDUP_REMOVED lines=10> */
.L_x_139:
[----:B------:R-:W-:Y:S05]  /*48c0*/  BSYNC B1 ;  /* 0x0000000000017941 */ /* 0x000fea0003800000 */
.L_x_138:
        /* <DEDUP_REMOVED lines=10> */
.L_x_141:
[----:B------:R-:W-:Y:S05]  /*4970*/  BSYNC B1 ;  /* 0x0000000000017941 */ /* 0x000fea0003800000 */
.L_x_140:
        /* <DEDUP_REMOVED lines=9> */
.L_x_143:
[----:B------:R-:W-:Y:S05]  /*4a10*/  BSYNC B1 ;  /* 0x0000000000017941 */ /* 0x000fea0003800000 */
.L_x_142:
        /* <DEDUP_REMOVED lines=9> */
.L_x_145:
[----:B------:R-:W-:Y:S05]  /*4ab0*/  BSYNC B1 ;  /* 0x0000000000017941 */ /* 0x000fea0003800000 */
.L_x_144:
        /* <DEDUP_REMOVED lines=10> */
.L_x_147:
[----:B------:R-:W-:Y:S05]  /*4b60*/  BSYNC B1 ;  /* 0x0000000000017941 */ /* 0x000fea0003800000 */
.L_x_146:
        /* <DEDUP_REMOVED lines=10> */
.L_x_149:
[----:B------:R-:W-:Y:S05]  /*4c10*/  BSYNC B1 ;  /* 0x0000000000017941 */ /* 0x000fea0003800000 */
.L_x_148:
        /* <DEDUP_REMOVED lines=9> */
.L_x_151:
[----:B------:R-:W-:Y:S05]  /*4cb0*/  BSYNC B1 ;  /* 0x0000000000017941 */ /* 0x000fea0003800000 */
.L_x_150:
        /* <DEDUP_REMOVED lines=9> */
.L_x_153:
[----:B------:R-:W-:Y:S05]  /*4d50*/  BSYNC B1 ;  /* 0x0000000000017941 */ /* 0x000fea0003800000 */
.L_x_152:
        /* <DEDUP_REMOVED lines=10> */
.L_x_155:
[----:B------:R-:W-:Y:S05]  /*4e00*/  BSYNC B1 ;  /* 0x0000000000017941 */ /* 0x000fea0003800000 */
.L_x_154:
        /* <DEDUP_REMOVED lines=10> */
.L_x_157:
[----:B------:R-:W-:Y:S05]  /*4eb0*/  BSYNC B1 ;  /* 0x0000000000017941 */ /* 0x000fea0003800000 */
.L_x_156:
        /* <DEDUP_REMOVED lines=9> */
.L_x_159:
[----:B------:R-:W-:Y:S05]  /*4f50*/  BSYNC B1 ;  /* 0x0000000000017941 */ /* 0x000fea0003800000 */
.L_x_158:
        /* <DEDUP_REMOVED lines=9> */
.L_x_161:
[----:B------:R-:W-:Y:S05]  /*4ff0*/  BSYNC B1 ;  /* 0x0000000000017941 */ /* 0x000fea0003800000 */
.L_x_160:
        /* <DEDUP_REMOVED lines=10> */
.L_x_163:
[----:B------:R-:W-:Y:S05]  /*50a0*/  BSYNC B1 ;  /* 0x0000000000017941 */ /* 0x000fea0003800000 */
.L_x_162:
        /* <DEDUP_REMOVED lines=10> */
.L_x_165:
[----:B------:R-:W-:Y:S05]  /*5150*/  BSYNC B1 ;  /* 0x0000000000017941 */ /* 0x000fea0003800000 */
.L_x_164:
        /* <DEDUP_REMOVED lines=9> */
.L_x_167:
[----:B------:R-:W-:Y:S05]  /*51f0*/  BSYNC B1 ;  /* 0x0000000000017941 */ /* 0x000fea0003800000 */
.L_x_166:
        /* <DEDUP_REMOVED lines=9> */
.L_x_169:
[----:B------:R-:W-:Y:S05]  /*5290*/  BSYNC B1 ;  /* 0x0000000000017941 */ /* 0x000fea0003800000 */
.L_x_168:
        /* <DEDUP_REMOVED lines=10> */
.L_x_171:
[----:B------:R-:W-:Y:S05]  /*5340*/  BSYNC B1 ;  /* 0x0000000000017941 */ /* 0x000fea0003800000 */
.L_x_170:
        /* <DEDUP_REMOVED lines=10> */
.L_x_173:
[----:B------:R-:W-:Y:S05]  /*53f0*/  BSYNC B1 ;  /* 0x0000000000017941 */ /* 0x000fea0003800000 */
.L_x_172:
        /* <DEDUP_REMOVED lines=9> */
.L_x_175:
[----:B------:R-:W-:Y:S05]  /*5490*/  BSYNC B1 ;  /* 0x0000000000017941 */ /* 0x000fea0003800000 */
.L_x_174:
        /* <DEDUP_REMOVED lines=9> */
.L_x_177:
[----:B------:R-:W-:Y:S05]  /*5530*/  BSYNC B1 ;  /* 0x0000000000017941 */ /* 0x000fea0003800000 */
.L_x_176:
        /* <DEDUP_REMOVED lines=10> */
.L_x_179:
[----:B------:R-:W-:Y:S05]  /*55e0*/  BSYNC B1 ;  /* 0x0000000000017941 */ /* 0x000fea0003800000 */
.L_x_178:
        /* <DEDUP_REMOVED lines=10> */
.L_x_181:
[----:B------:R-:W-:Y:S05]  /*5690*/  BSYNC B1 ;  /* 0x0000000000017941 */ /* 0x000fea0003800000 */
.L_x_180:
        /* <DEDUP_REMOVED lines=9> */
.L_x_183:
[----:B------:R-:W-:Y:S05]  /*5730*/  BSYNC B1 ;  /* 0x0000000000017941 */ /* 0x000fea0003800000 */
.L_x_182:
        /* <DEDUP_REMOVED lines=9> */
.L_x_185:
[----:B------:R-:W-:Y:S05]  /*57d0*/  BSYNC B1 ;  /* 0x0000000000017941 */ /* 0x000fea0003800000 */
.L_x_184:
        /* <DEDUP_REMOVED lines=10> */
.L_x_187:
[----:B------:R-:W-:Y:S05]  /*5880*/  BSYNC B1 ;  /* 0x0000000000017941 */ /* 0x000fea0003800000 */
.L_x_186:
        /* <DEDUP_REMOVED lines=10> */
.L_x_189:
[----:B------:R-:W-:Y:S05]  /*5930*/  BSYNC B1 ;  /* 0x0000000000017941 */ /* 0x000fea0003800000 */
.L_x_188:
        /* <DEDUP_REMOVED lines=9> */
.L_x_191:
[----:B------:R-:W-:Y:S05]  /*59d0*/  BSYNC B1 ;  /* 0x0000000000017941 */ /* 0x000fea0003800000 */
.L_x_190:
        /* <DEDUP_REMOVED lines=9> */
.L_x_193:
[----:B------:R-:W-:Y:S05]  /*5a70*/  BSYNC B1 ;  /* 0x0000000000017941 */ /* 0x000fea0003800000 */
.L_x_192:
        /* <DEDUP_REMOVED lines=10> */
.L_x_195:
[----:B------:R-:W-:Y:S05]  /*5b20*/  BSYNC B1 ;  /* 0x0000000000017941 */ /* 0x000fea0003800000 */
.L_x_194:
        /* <DEDUP_REMOVED lines=10> */
.L_x_197:
[----:B------:R-:W-:Y:S05]  /*5bd0*/  BSYNC B1 ;  /* 0x0000000000017941 */ /* 0x000fea0003800000 */
.L_x_196:
        /* <DEDUP_REMOVED lines=9> */
.L_x_199:
[----:B------:R-:W-:Y:S05]  /*5c70*/  BSYNC B1 ;  /* 0x0000000000017941 */ /* 0x000fea0003800000 */
.L_x_198:
        /* <DEDUP_REMOVED lines=9> */
.L_x_201:
[----:B------:R-:W-:Y:S05]  /*5d10*/  BSYNC B1 ;  /* 0x0000000000017941 */ /* 0x000fea0003800000 */
.L_x_200:
        /* <DEDUP_REMOVED lines=10> */
.L_x_203:
[----:B------:R-:W-:Y:S05]  /*5dc0*/  BSYNC B1 ;  /* 0x0000000000017941 */ /* 0x000fea0003800000 */
.L_x_202:
        /* <DEDUP_REMOVED lines=10> */
.L_x_205:
[----:B------:R-:W-:Y:S05]  /*5e70*/  BSYNC B1 ;  /* 0x0000000000017941 */ /* 0x000fea0003800000 */
.L_x_204:
        /* <DEDUP_REMOVED lines=9> */
.L_x_207:
[----:B------:R-:W-:Y:S05]  /*5f10*/  BSYNC B1 ;  /* 0x0000000000017941 */ /* 0x000fea0003800000 */
.L_x_206:
        /* <DEDUP_REMOVED lines=9> */
.L_x_209:
[----:B------:R-:W-:Y:S05]  /*5fb0*/  BSYNC B1 ;  /* 0x0000000000017941 */ /* 0x000fea0003800000 */
.L_x_208:
        /* <DEDUP_REMOVED lines=10> */
.L_x_211:
[----:B------:R-:W-:Y:S05]  /*6060*/  BSYNC B1 ;  /* 0x0000000000017941 */ /* 0x000fea0003800000 */
.L_x_210:
        /* <DEDUP_REMOVED lines=10> */
.L_x_213:
[----:B------:R-:W-:Y:S05]  /*6110*/  BSYNC B1 ;  /* 0x0000000000017941 */ /* 0x000fea0003800000 */
.L_x_212:
        /* <DEDUP_REMOVED lines=9> */
.L_x_215:
[----:B------:R-:W-:Y:S05]  /*61b0*/  BSYNC B1 ;  /* 0x0000000000017941 */ /* 0x000fea0003800000 */
.L_x_214:
        /* <DEDUP_REMOVED lines=9> */
.L_x_217:
[----:B------:R-:W-:Y:S05]  /*6250*/  BSYNC B1 ;  /* 0x0000000000017941 */ /* 0x000fea0003800000 */
.L_x_216:
        /* <DEDUP_REMOVED lines=10> */
.L_x_219:
[----:B------:R-:W-:Y:S05]  /*6300*/  BSYNC B1 ;  /* 0x0000000000017941 */ /* 0x000fea0003800000 */
.L_x_218:
        /* <DEDUP_REMOVED lines=10> */
.L_x_221:
[----:B------:R-:W-:Y:S05]  /*63b0*/  BSYNC B1 ;  /* 0x0000000000017941 */ /* 0x000fea0003800000 */
.L_x_220:
        /* <DEDUP_REMOVED lines=9> */
.L_x_223:
[----:B------:R-:W-:Y:S05]  /*6450*/  BSYNC B1 ;  /* 0x0000000000017941 */ /* 0x000fea0003800000 */
.L_x_222:
        /* <DEDUP_REMOVED lines=9> */
.L_x_225:
[----:B------:R-:W-:Y:S05]  /*64f0*/  BSYNC B1 ;  /* 0x0000000000017941 */ /* 0x000fea0003800000 */
.L_x_224:
        /* <DEDUP_REMOVED lines=10> */
.L_x_227:
[----:B------:R-:W-:Y:S05]  /*65a0*/  BSYNC B1 ;  /* 0x0000000000017941 */ /* 0x000fea0003800000 */
.L_x_226:
        /* <DEDUP_REMOVED lines=10> */
.L_x_229:
[----:B------:R-:W-:Y:S05]  /*6650*/  BSYNC B1 ;  /* 0x0000000000017941 */ /* 0x000fea0003800000 */
.L_x_228:
        /* <DEDUP_REMOVED lines=9> */
.L_x_231:
[----:B------:R-:W-:Y:S05]  /*66f0*/  BSYNC B1 ;  /* 0x0000000000017941 */ /* 0x000fea0003800000 */
.L_x_230:
        /* <DEDUP_REMOVED lines=9> */
.L_x_233:
[----:B------:R-:W-:Y:S05]  /*6790*/  BSYNC B1 ;  /* 0x0000000000017941 */ /* 0x000fea0003800000 */
.L_x_232:
        /* <DEDUP_REMOVED lines=10> */
.L_x_235:
[----:B------:R-:W-:Y:S05]  /*6840*/  BSYNC B1 ;  /* 0x0000000000017941 */ /* 0x000fea0003800000 */
.L_x_234:
        /* <DEDUP_REMOVED lines=10> */
.L_x_237:
[----:B------:R-:W-:Y:S05]  /*68f0*/  BSYNC B1 ;  /* 0x0000000000017941 */ /* 0x000fea0003800000 */
.L_x_236:
        /* <DEDUP_REMOVED lines=9> */
.L_x_239:
[----:B------:R-:W-:Y:S05]  /*6990*/  BSYNC B1 ;  /* 0x0000000000017941 */ /* 0x000fea0003800000 */
.L_x_238:
        /* <DEDUP_REMOVED lines=9> */
.L_x_241:
[----:B------:R-:W-:Y:S05]  /*6a30*/  BSYNC B1 ;  /* 0x0000000000017941 */ /* 0x000fea0003800000 */
.L_x_240:
        /* <DEDUP_REMOVED lines=10> */
.L_x_243:
[----:B------:R-:W-:Y:S05]  /*6ae0*/  BSYNC B1 ;  /* 0x0000000000017941 */ /* 0x000fea0003800000 */
.L_x_242:
        /* <DEDUP_REMOVED lines=10> */
.L_x_245:
[----:B------:R-:W-:Y:S05]  /*6b90*/  BSYNC B1 ;  /* 0x0000000000017941 */ /* 0x000fea0003800000 */
.L_x_244:
        /* <DEDUP_REMOVED lines=9> */
.L_x_247:
[----:B------:R-:W-:Y:S05]  /*6c30*/  BSYNC B1 ;  /* 0x0000000000017941 */ /* 0x000fea0003800000 */
.L_x_246:
        /* <DEDUP_REMOVED lines=9> */
.L_x_249:
[----:B------:R-:W-:Y:S05]  /*6cd0*/  BSYNC B1 ;  /* 0x0000000000017941 */ /* 0x000fea0003800000 */
.L_x_248:
        /* <DEDUP_REMOVED lines=10> */
.L_x_251:
[----:B------:R-:W-:Y:S05]  /*6d80*/  BSYNC B1 ;  /* 0x0000000000017941 */ /* 0x000fea0003800000 */
.L_x_250:
        /* <DEDUP_REMOVED lines=10> */
.L_x_253:
[----:B------:R-:W-:Y:S05]  /*6e30*/  BSYNC B1 ;  /* 0x0000000000017941 */ /* 0x000fea0003800000 */
.L_x_252:
        /* <DEDUP_REMOVED lines=9> */
.L_x_255:
[----:B------:R-:W-:Y:S05]  /*6ed0*/  BSYNC B1 ;  /* 0x0000000000017941 */ /* 0x000fea0003800000 */
.L_x_254:
        /* <DEDUP_REMOVED lines=9> */
.L_x_257:
[----:B------:R-:W-:Y:S05]  /*6f70*/  BSYNC B1 ;  /* 0x0000000000017941 */ /* 0x000fea0003800000 */
.L_x_256:
        /* <DEDUP_REMOVED lines=10> */
.L_x_259:
[----:B------:R-:W-:Y:S05]  /*7020*/  BSYNC B1 ;  /* 0x0000000000017941 */ /* 0x000fea0003800000 */
.L_x_258:
        /* <DEDUP_REMOVED lines=10> */
.L_x_261:
[----:B------:R-:W-:Y:S05]  /*70d0*/  BSYNC B1 ;  /* 0x0000000000017941 */ /* 0x000fea0003800000 */
.L_x_260:
        /* <DEDUP_REMOVED lines=9> */
.L_x_263:
[----:B------:R-:W-:Y:S05]  /*7170*/  BSYNC B1 ;  /* 0x0000000000017941 */ /* 0x000fea0003800000 */
.L_x_262:
        /* <DEDUP_REMOVED lines=9> */
.L_x_265:
[----:B------:R-:W-:Y:S05]  /*7210*/  BSYNC B1 ;  /* 0x0000000000017941 */ /* 0x000fea0003800000 */
.L_x_264:
        /* <DEDUP_REMOVED lines=10> */
.L_x_267:
[----:B------:R-:W-:Y:S05]  /*72c0*/  BSYNC B1 ;  /* 0x0000000000017941 */ /* 0x000fea0003800000 */
.L_x_266:
        /* <DEDUP_REMOVED lines=10> */
.L_x_269:
[----:B------:R-:W-:Y:S05]  /*7370*/  BSYNC B1 ;  /* 0x0000000000017941 */ /* 0x000fea0003800000 */
.L_x_268:
        /* <DEDUP_REMOVED lines=9> */
.L_x_271:
[----:B------:R-:W-:Y:S05]  /*7410*/  BSYNC B1 ;  /* 0x0000000000017941 */ /* 0x000fea0003800000 */
.L_x_270:
        /* <DEDUP_REMOVED lines=9> */
.L_x_273:
[----:B------:R-:W-:Y:S05]  /*74b0*/  BSYNC B1 ;  /* 0x0000000000017941 */ /* 0x000fea0003800000 */
.L_x_272:
        /* <DEDUP_REMOVED lines=10> */
.L_x_275:
[----:B------:R-:W-:Y:S05]  /*7560*/  BSYNC B1 ;  /* 0x0000000000017941 */ /* 0x000fea0003800000 */
.L_x_274:
        /* <DEDUP_REMOVED lines=10> */
.L_x_277:
[----:B------:R-:W-:Y:S05]  /*7610*/  BSYNC B1 ;  /* 0x0000000000017941 */ /* 0x000fea0003800000 */
.L_x_276:
        /* <DEDUP_REMOVED lines=9> */
.L_x_279:
[----:B------:R-:W-:Y:S05]  /*76b0*/  BSYNC B1 ;  /* 0x0000000000017941 */ /* 0x000fea0003800000 */
.L_x_278:
        /* <DEDUP_REMOVED lines=9> */
.L_x_281:
[----:B------:R-:W-:Y:S05]  /*7750*/  BSYNC B1 ;  /* 0x0000000000017941 */ /* 0x000fea0003800000 */
.L_x_280:
        /* <DEDUP_REMOVED lines=10> */
.L_x_283:
[----:B------:R-:W-:Y:S05]  /*7800*/  BSYNC B1 ;  /* 0x0000000000017941 */ /* 0x000fea0003800000 */
.L_x_282:
        /* <DEDUP_REMOVED lines=10> */
.L_x_285:
[----:B------:R-:W-:Y:S05]  /*78b0*/  BSYNC B1 ;  /* 0x0000000000017941 */ /* 0x000fea0003800000 */
.L_x_284:
        /* <DEDUP_REMOVED lines=9> */
.L_x_287:
[----:B------:R-:W-:Y:S05]  /*7950*/  BSYNC B1 ;  /* 0x0000000000017941 */ /* 0x000fea0003800000 */
.L_x_286:
[----:B0----5:R-:W-:Y:S01]  /*7960*/  HADD2.F32 R0, -RZ, R19.H0_H0 ;  /* 0x20000013ff007230 */ /* 0x021fe20000004100 */
[----:B------:R-:W-:Y:S01]  /*7970*/  ISETP.GT.AND P0, PT, R3, 0x8, P0 ;  /* 0x000000080300780c */ /* 0x000fe20000704270 */
[----:B------:R-:W-:Y:S01]  /*7980*/  @P1 IMAD.MOV.U32 R4, RZ, RZ, R10 ;  /* 0x000000ffff041224 */ /* 0x000fe200078e000a */
[----:B------:R-:W-:Y:S02]  /*7990*/  BSSY B1, `(.L_x_288) ;  /* 0x0000009000017945 */ /* 0x000fe40003800000 */
[----:B------:R-:W-:-:S04]  /*79a0*/  FMUL R5, R0, R155 ;  /* 0x0000009b00057220 */ /* 0x000fc80000400000 */
[----:B------:R-:W-:-:S05]  /*79b0*/  FFMA R5, R150, R154, R5 ;  /* 0x0000009a96057223 */ /* 0x000fca0000000005 */
[----:B------:R-:W-:-:S04]  /*79c0*/  F2FP.F16.F32.PACK_AB R5, RZ, R5 ;  /* 0x00000005ff05723e */ /* 0x000fc800000000ff */
[----:B------:R-:W-:Y:S01]  /*79d0*/  PRMT R2, R5, 0x7610, R2 ;  /* 0x0000761005027816 */ /* 0x000fe20000000002 */
[----:B------:R-:W-:-:S05]  /*79e0*/  @P1 IMAD.MOV.U32 R5, RZ, RZ, R11 ;  /* 0x000000ffff051224 */ /* 0x000fca00078e000b */
[----:B------:R0:W-:Y:S01]  /*79f0*/  @P1 STG.E.U16 desc[UR36][R4.64+0x1f0], R2 ;  /* 0x0001f00204001986 */ /* 0x0001e2000c101524 */
[----:B------:R-:W-:Y:S05]  /*7a00*/  @!P0 BRA `(.L_x_289) ;  /* 0x0000000000048947 */ /* 0x000fea0003800000 */
[----:B------:R0:W5:Y:S02]  /*7a10*/  LDG.E.LTC128B.U16 R19, desc[UR36][R8.64+0x1f2] ;  /* 0x0001f22408137981 */ /* 0x000164000c1e1520 */
.L_x_289:
[----:B------:R-:W-:Y:S05]  /*7a20*/  BSYNC B1 ;  /* 0x0000000000017941 */ /* 0x000fea0003800000 */
.L_x_288:
[----:B------:R-:W-:Y:S05]  /*7a30*/  @!P0 BRA `(.L_x_290) ;  /* 0x0000002400488947 */ /* 0x000fea0003800000 */
[----:B-----5:R-:W-:-:S05]  /*7a40*/  HADD2.F32 R0, -RZ, R19.H0_H0 ;  /* 0x20000013ff007230 */ /* 0x020fca0000004100 */
[----:B------:R-:W-:-:S04]  /*7a50*/  FMUL R0, R0, R155 ;  /* 0x0000009b00007220 */ /* 0x000fc80000400000 */
[----:B------:R-:W-:-:S05]  /*7a60*/  FFMA R0, R151, R154, R0 ;  /* 0x0000009a97007223 */ /* 0x000fca0000000000 */
[----:B------:R-:W-:-:S05]  /*7a70*/  F2FP.F16.F32.PACK_AB R0, RZ, R0 ;  /* 0x00000000ff00723e */ /* 0x000fca00000000ff */
[----:B------:R0:W-:Y:S01]  /*7a80*/  STG.E.U16 desc[UR36][R10.64+0x1f2], R0 ;  /* 0x0001f2000a007986 */ /* 0x0001e2000c101524 */
[----:B------:R-:W-:Y:S05]  /*7a90*/  BRA `(.L_x_290) ;  /* 0x0000002400307947 */ /* 0x000fea0003800000 */
.L_x_37:
[----:B------:R-:W-:Y:S01]  /*7aa0*/  ISETP.GT.AND P0, PT, R0, 0x1, PT ;  /* 0x000000010000780c */ /* 0x000fe20003f04270 */
[----:B------:R-:W-:Y:S01]  /*7ab0*/  ULDC.64 UR4, c[0x0][0x5c0] ;  /* 0x0001700000047ab9 */ /* 0x000fe20000000a00 */
[-C--:B------:R-:W-:Y:S01]  /*7ac0*/  FMUL R24, R24, R154.reuse ;  /* 0x0000009a18187220 */ /* 0x080fe20000400000 */
[-C--:B------:R-:W-:Y:S01]  /*7ad0*/  FMUL R25, R25, R154.reuse ;  /* 0x0000009a19197220 */ /* 0x080fe20000400000 */
[----:B------:R-:W-:Y:S01]  /*7ae0*/  ISETP.GT.AND P3, PT, R3, RZ, P0 ;  /* 0x000000ff0300720c */ /* 0x000fe20000764270 */
[-C--:B------:R-:W-:Y:S01]  /*7af0*/  FMUL R26, R26, R154.reuse ;  /* 0x0000009a1a1a7220 */ /* 0x080fe20000400000 */
[----:B------:R-:W-:Y:S01]  /*7b00*/  LEA R4, P4, R6, UR4, 0x1 ;  /* 0x0000000406047c11 */ /* 0x000fe2000f8808ff */
[----:B------:R-:W-:Y:S01]  /*7b10*/  FMUL R27, R27, R154 ;  /* 0x0000009a1b1b7220 */ /* 0x000fe20000400000 */
[----:B------:R-:W-:Y:S01]  /*7b20*/  F2FP.F16.F32.PACK_AB R24, RZ, R24 ;  /* 0x00000018ff18723e */ /* 0x000fe200000000ff */
[-C--:B------:R-:W-:Y:S01]  /*7b30*/  FMUL R28, R28, R154.reuse ;  /* 0x0000009a1c1c7220 */ /* 0x080fe20000400000 */
[----:B------:R-:W-:Y:S01]  /*7b40*/  LEA.HI.X R5, R6, UR5, R179, 0x1, P4 ;  /* 0x0000000506057c11 */ /* 0x000fe2000a0f0cb3 */
[-C--:B------:R-:W-:Y:S01]  /*7b50*/  FMUL R29, R29, R154.reuse ;  /* 0x0000009a1d1d7220 */ /* 0x080fe20000400000 */
[----:B------:R-:W-:Y:S01]  /*7b60*/  F2FP.F16.F32.PACK_AB R25, RZ, R25 ;  /* 0x00000019ff19723e */ /* 0x000fe200000000ff */
[-C--:B------:R-:W-:Y:S01]  /*7b70*/  FMUL R30, R30, R154.reuse ;  /* 0x0000009a1e1e7220 */ /* 0x080fe20000400000 */
[----:B------:R-:W-:Y:S01]  /*7b80*/  SHF.L.U64.HI R11, R10, 0x4, R11 ;  /* 0x000000040a0b7819 */ /* 0x000fe2000001020b */
[----:B------:R-:W-:Y:S01]  /*7b90*/  @P1 STG.E.U16 desc[UR36][R4.64], R24 ;  /* 0x0000001804001986 */ /* 0x000fe2000c101524 */
[----:B------:R-:W-:Y:S01]  /*7ba0*/  ISETP.GT.AND P1, PT, R0, 0x8, PT ;  /* 0x000000080000780c */ /* 0x000fe20003f24270 */
[----:B------:R-:W-:Y:S01]  /*7bb0*/  FMUL R31, R31, R154 ;  /* 0x0000009a1f1f7220 */ /* 0x000fe20000400000 */
[C---:B------:R-:W-:Y:S01]  /*7bc0*/  ISETP.GT.AND P4, PT, R3.reuse, 0x8, P0 ;  /* 0x000000080300780c */ /* 0x040fe20000784270 */
[----:B------:R-:W-:Y:S01]  /*7bd0*/  @P3 STG.E.U16 desc[UR36][R4.64+0x2], R25 ;  /* 0x0000021904003986 */ /* 0x000fe2000c101524 */
[----:B------:R-:W-:Y:S01]  /*7be0*/  LEA R6, P3, R10, R4, 0x4 ;  /* 0x000000040a067211 */ /* 0x000fe200078620ff */
[-C--:B------:R-:W-:Y:S01]  /*7bf0*/  FMUL R32, R32, R154.reuse ;  /* 0x0000009a20207220 */ /* 0x080fe20000400000 */
[----:B------:R-:W-:Y:S01]  /*7c00*/  ISETP.GT.AND P2, PT, R3, 0x8, P2 ;  /* 0x000000080300780c */ /* 0x000fe20001744270 */
[-C--:B------:R-:W-:Y:S01]  /*7c10*/  FMUL R33, R33, R154.reuse ;  /* 0x0000009a21217220 */ /* 0x080fe20000400000 */
[----:B------:R-:W-:Y:S01]  /*7c20*/  ISETP.GT.AND P0, PT, R0, 0x9, PT ;  /* 0x000000090000780c */ /* 0x000fe20003f04270 */
[----:B------:R-:W-:Y:S01]  /*7c30*/  IMAD.X R7, R11, 0x1, R5, P3 ;  /* 0x000000010b077824 */ /* 0x000fe200018e0605 */
[C---:B------:R-:W-:Y:S01]  /*7c40*/  ISETP.GT.AND P5, PT, R3.reuse, RZ, P1 ;  /* 0x000000ff0300720c */ /* 0x040fe20000fa4270 */
[-C--:B------:R-:W-:Y:S01]  /*7c50*/  FMUL R34, R34, R154.reuse ;  /* 0x0000009a22227220 */ /* 0x080fe20000400000 */
[----:B------:R-:W-:Y:S01]  /*7c60*/  ISETP.GT.AND P3, PT, R3, RZ, P0 ;  /* 0x000000ff0300720c */ /* 0x000fe20000764270 */
[----:B------:R-:W-:Y:S01]  /*7c70*/  FMUL R35, R35, R154 ;  /* 0x0000009a23237220 */ /* 0x000fe20000400000 */
[----:B------:R-:W-:Y:S01]  /*7c80*/  F2FP.F16.F32.PACK_AB R26, RZ, R26 ;  /* 0x0000001aff1a723e */ /* 0x000fe200000000ff */
[-C--:B------:R-:W-:Y:S01]  /*7c90*/  FMUL R36, R36, R154.reuse ;  /* 0x0000009a24247220 */ /* 0x080fe20000400000 */
[----:B------:R-:W-:Y:S01]  /*7ca0*/  F2FP.F16.F32.PACK_AB R27, RZ, R27 ;  /* 0x0000001bff1b723e */ /* 0x000fe200000000ff */
[----:B------:R-:W-:Y:S01]  /*7cb0*/  FMUL R37, R37, R154 ;  /* 0x0000009a25257220 */ /* 0x000fe20000400000 */
[----:B------:R-:W-:Y:S01]  /*7cc0*/  F2FP.F16.F32.PACK_AB R28, RZ, R28 ;  /* 0x0000001cff1c723e */ /* 0x000fe200000000ff */
[----:B------:R-:W-:Y:S01]  /*7cd0*/  @P2 STG.E.U16 desc[UR36][R6.64], R26 ;  /* 0x0000001a06002986 */ /* 0x000fe2000c101524 */
[----:B------:R-:W-:Y:S01]  /*7ce0*/  F2FP.F16.F32.PACK_AB R29, RZ, R29 ;  /* 0x0000001dff1d723e */ /* 0x000fe200000000ff */
[-C--:B------:R-:W-:Y:S01]  /*7cf0*/  FMUL R38, R38, R154.reuse ;  /* 0x0000009a26267220 */ /* 0x080fe20000400000 */
[----:B------:R-:W-:Y:S01]  /*7d00*/  ISETP.GT.AND P2, PT, R3, 0x8, P1 ;  /* 0x000000080300780c */ /* 0x000fe20000f44270 */
[----:B------:R-:W-:Y:S01]  /*7d10*/  @P4 STG.E.U16 desc[UR36][R6.64+0x2], R27 ;  /* 0x0000021b06004986 */ /* 0x000fe2000c101524 */
[----:B------:R-:W-:Y:S01]  /*7d20*/  ISETP.GT.AND P1, PT, R0, 0x10, PT ;  /* 0x000000100000780c */ /* 0x000fe20003f24270 */
[----:B------:R-:W-:Y:S01]  /*7d30*/  FMUL R39, R39, R154 ;  /* 0x0000009a27277220 */ /* 0x000fe20000400000 */
[----:B------:R-:W-:Y:S01]  /*7d40*/  F2FP.F16.F32.PACK_AB R30, RZ, R30 ;  /* 0x0000001eff1e723e */ /* 0x000fe200000000ff */
[----:B------:R-:W-:Y:S01]  /*7d50*/  @P5 STG.E.U16 desc[UR36][R4.64+0x10], R28 ;  /* 0x0000101c04005986 */ /* 0x000fe2000c101524 */
[C---:B------:R-:W-:Y:S01]  /*7d60*/  ISETP.GT.AND P4, PT, R3.reuse, RZ, P1 ;  /* 0x000000ff0300720c */ /* 0x040fe20000f84270 */
[-C--:B------:R-:W-:Y:S01]  /*7d70*/  FMUL R40, R40, R154.reuse ;  /* 0x0000009a28287220 */ /* 0x080fe20000400000 */
[----:B------:R-:W-:Y:S01]  /*7d80*/  F2FP.F16.F32.PACK_AB R31, RZ, R31 ;  /* 0x0000001fff1f723e */ /* 0x000fe200000000ff */
[----:B------:R-:W-:Y:S01]  /*7d90*/  @P3 STG.E.U16 desc[UR36][R4.64+0x12], R29 ;  /* 0x0000121d04003986 */ /* 0x000fe2000c101524 */
[----:B------:R-:W-:Y:S01]  /*7da0*/  ISETP.GT.AND P3, PT, R3, 0x8, P0 ;  /* 0x000000080300780c */ /* 0x000fe20000764270 */
[----:B------:R-:W-:Y:S01]  /*7db0*/  FMUL R41, R41, R154 ;  /* 0x0000009a29297220 */ /* 0x000fe20000400000 */
[----:B------:R-:W-:Y:S01]  /*7dc0*/  ISETP.GT.AND P0, PT, R0, 0x11, PT ;  /* 0x000000110000780c */ /* 0x000fe20003f04270 */
[----:B------:R-:W-:Y:S01]  /*7dd0*/  @P2 STG.E.U16 desc[UR36][R6.64+0x10], R30 ;  /* 0x0000101e06002986 */ /* 0x000fe2000c101524 */
[----:B------:R-:W-:Y:S01]  /*7de0*/  F2FP.F16.F32.PACK_AB R32, RZ, R32 ;  /* 0x00000020ff20723e */ /* 0x000fe200000000ff */
[-C--:B------:R-:W-:Y:S01]  /*7df0*/  FMUL R42, R42, R154.reuse ;  /* 0x0000009a2a2a7220 */ /* 0x080fe20000400000 */
[----:B------:R-:W-:Y:S01]  /*7e00*/  ISETP.GT.AND P5, PT, R3, RZ, P0 ;  /* 0x000000ff0300720c */ /* 0x000fe200007a4270 */
[-C--:B------:R-:W-:Y:S01]  /*7e10*/  FMUL R43, R43, R154.reuse ;  /* 0x0000009a2b2b7220 */ /* 0x080fe20000400000 */
[----:B------:R-:W-:Y:S01]  /*7e20*/  ISETP.GT.AND P2, PT, R3, 0x8, P1 ;  /* 0x000000080300780c */ /* 0x000fe20000f44270 */
[-C--:B------:R-:W-:Y:S01]  /*7e30*/  FMUL R44, R44, R154.reuse ;  /* 0x0000009a2c2c7220 */ /* 0x080fe20000400000 */
[----:B------:R-:W-:Y:S01]  /*7e40*/  ISETP.GT.AND P1, PT, R0, 0x18, PT ;  /* 0x000000180000780c */ /* 0x000fe20003f24270 */
[-C--:B------:R-:W-:Y:S01]  /*7e50*/  FMUL R45, R45, R154.reuse ;  /* 0x0000009a2d2d7220 */ /* 0x080fe20000400000 */
[----:B------:R-:W-:Y:S01]  /*7e60*/  F2FP.F16.F32.PACK_AB R33, RZ, R33 ;  /* 0x00000021ff21723e */ /* 0x000fe200000000ff */
[----:B------:R-:W-:Y:S01]  /*7e70*/  @P3 STG.E.U16 desc[UR36][R6.64+0x12], R31 ;  /* 0x0000121f06003986 */ /* 0x000fe2000c101524 */
[C---:B------:R-:W-:Y:S01]  /*7e80*/  ISETP.GT.AND P3, PT, R3.reuse, 0x8, P0 ;  /* 0x000000080300780c */ /* 0x040fe20000764270 */
[-C--:B------:R-:W-:Y:S01]  /*7e90*/  FMUL R46, R46, R154.reuse ;  /* 0x0000009a2e2e7220 */ /* 0x080fe20000400000 */
[----:B------:R-:W-:Y:S01]  /*7ea0*/  ISETP.GT.AND P0, PT, R0, 0x19, PT ;  /* 0x000000190000780c */ /* 0x000fe20003f04270 */
[----:B------:R-:W-:Y:S01]  /*7eb0*/  @P4 STG.E.U16 desc[UR36][R4.64+0x20], R32 ;  /* 0x0000202004004986 */ /* 0x000fe2000c101524 */
[----:B------:R-:W-:Y:S01]  /*7ec0*/  ISETP.GT.AND P4, PT, R3, RZ, P1 ;  /* 0x000000ff0300720c */ /* 0x000fe20000f84270 */
[----:B------:R-:W-:Y:S01]  /*7ed0*/  FMUL R47, R47, R154 ;  /* 0x0000009a2f2f7220 */ /* 0x000fe20000400000 */
[----:B------:R-:W-:Y:S01]  /*7ee0*/  F2FP.F16.F32.PACK_AB R34, RZ, R34 ;  /* 0x00000022ff22723e */ /* 0x000fe200000000ff */
[----:B------:R-:W-:Y:S01]  /*7ef0*/  @P5 STG.E.U16 desc[UR36][R4.64+0x22], R33 ;  /* 0x0000222104005986 */ /* 0x000fe2000c101524 */
[----:B------:R-:W-:Y:S01]  /*7f00*/  ISETP.GT.AND P5, PT, R3, RZ, P0 ;  /* 0x000000ff0300720c */ /* 0x000fe200007a4270 */
[----:B------:R-:W-:Y:S01]  /*7f10*/  FMUL R48, R48, R154 ;  /* 0x0000009a30307220 */ /* 0x000fe20000400000 */
[----:B------:R-:W-:Y:S01]  /*7f20*/  F2FP.F16.F32.PACK_AB R35, RZ, R35 ;  /* 0x00000023ff23723e */ /* 0x000fe200000000ff */
[----:B------:R-:W-:Y:S01]  /*7f30*/  @P2 STG.E.U16 desc[UR36][R6.64+0x20], R34 ;  /* 0x0000202206002986 */ /* 0x000fe2000c101524 */
[----:B------:R-:W-:Y:S01]  /*7f40*/  F2FP.F16.F32.PACK_AB R36, RZ, R36 ;  /* 0x00000024ff24723e */ /* 0x000fe200000000ff */
[-C--:B------:R-:W-:Y:S01]  /*7f50*/  FMUL R49, R49, R154.reuse ;  /* 0x0000009a31317220 */ /* 0x080fe20000400000 */
[C---:B------:R-:W-:Y:S01]  /*7f60*/  ISETP.GT.AND P2, PT, R3.reuse, 0x8, P1 ;  /* 0x000000080300780c */ /* 0x040fe20000f44270 */
[----:B------:R-:W-:Y:S01]  /*7f70*/  @P3 STG.E.U16 desc[UR36][R6.64+0x22], R35 ;  /* 0x0000222306003986 */ /* 0x000fe2000c101524 */
[----:B------:R-:W-:Y:S01]  /*7f80*/  ISETP.GT.AND P1, PT, R0, 0x20, PT ;  /* 0x000000200000780c */ /* 0x000fe20003f24270 */
[-C--:B------:R-:W-:Y:S01]  /*7f90*/  FMUL R50, R50, R154.reuse ;  /* 0x0000009a32327220 */ /* 0x080fe20000400000 */
[----:B------:R-:W-:Y:S01]  /*7fa0*/  F2FP.F16.F32.PACK_AB R37, RZ, R37 ;  /* 0x00000025ff25723e */ /* 0x000fe200000000ff */
[----:B------:R-:W-:Y:S01]  /*7fb0*/  @P4 STG.E.U16 desc[UR36][R4.64+0x30], R36 ;  /* 0x0000302404004986 */ /* 0x000fe2000c101524 */
[----:B------:R-:W-:Y:S01]  /*7fc0*/  ISETP.GT.AND P3, PT, R3, 0x8, P0 ;  /* 0x000000080300780c */ /* 0x000fe20000764270 */
[-C--:B------:R-:W-:Y:S01]  /*7fd0*/  FMUL R51, R51, R154.reuse ;  /* 0x0000009a33337220 */ /* 0x080fe20000400000 */
[----:B------:R-:W-:Y:S01]  /*7fe0*/  ISETP.GT.AND P0, PT, R0, 0x21, PT ;  /* 0x000000210000780c */ /* 0x000fe20003f04270 */
[----:B------:R-:W-:Y:S01]  /*7ff0*/  @P5 STG.E.U16 desc[UR36][R4.64+0x32], R37 ;  /* 0x0000322504005986 */ /* 0x000fe2000c101524 */
[----:B------:R-:W-:Y:S01]  /*8000*/  ISETP.GT.AND P4, PT, R3, RZ, P1 ;  /* 0x000000ff0300720c */ /* 0x000fe20000f84270 */
[----:B------:R-:W-:Y:S01]  /*8010*/  FMUL R52, R52, R154 ;  /* 0x0000009a34347220 */ /* 0x000fe20000400000 */
[----:B------:R-:W-:Y:S01]  /*8020*/  F2FP.F16.F32.PACK_AB R38, RZ, R38 ;  /* 0x00000026ff26723e */ /* 0x000fe200000000ff */
[-C--:B------:R-:W-:Y:S01]  /*8030*/  FMUL R53, R53, R154.reuse ;  /* 0x0000009a35357220 */ /* 0x080fe20000400000 */
        /* <DEDUP_REMOVED lines=325> */
[----:B------:R-:W-:Y:S01]  /*9490*/  FMUL R151, R151, R154 ;  /* 0x0000009a97977220 */ /* 0x000fe20000400000 */
[----:B------:R-:W-:Y:S01]  /*94a0*/  ISETP.GT.AND P2, PT, R3, 0x8, P1 ;  /* 0x000000080300780c */ /* 0x000fe20000f44270 */
[----:B------:R-:W-:Y:S01]  /*94b0*/  @P3 STG.E.U16 desc[UR36][R6.64+0x132], R103 ;  /* 0x0001326706003986 */ /* 0x000fe2000c101524 */
[----:B------:R-:W-:-:S02]  /*94c0*/  ISETP.GT.AND P1, PT, R0, 0xa8, PT ;  /* 0x000000a80000780c */ /* 0x000fc40003f24270 */
[----:B------:R-:W-:Y:S01]  /*94d0*/  F2FP.F16.F32.PACK_AB R105, RZ, R105 ;  /* 0x00000069ff69723e */ /* 0x000fe200000000ff */
[----:B------:R-:W-:Y:S01]  /*94e0*/  @P4 STG.E.U16 desc[UR36][R4.64+0x140], R104 ;  /* 0x0001406804004986 */ /* 0x000fe2000c101524 */
[C---:B------:R-:W-:Y:S02]  /*94f0*/  ISETP.GT.AND P3, PT, R3.reuse, 0x8, P0 ;  /* 0x000000080300780c */ /* 0x040fe40000764270 */
[----:B------:R-:W-:Y:S01]  /*9500*/  ISETP.GT.AND P0, PT, R0, 0xa9, PT ;  /* 0x000000a90000780c */ /* 0x000fe20003f04270 */
[----:B------:R-:W-:Y:S01]  /*9510*/  @P5 STG.E.U16 desc[UR36][R4.64+0x142], R105 ;  /* 0x0001426904005986 */ /* 0x000fe2000c101524 */
[C---:B------:R-:W-:Y:S02]  /*9520*/  ISETP.GT.AND P4, PT, R3.reuse, RZ, P1 ;  /* 0x000000ff0300720c */ /* 0x040fe40000f84270 */
[----:B------:R-:W-:Y:S02]  /*9530*/  F2FP.F16.F32.PACK_AB R106, RZ, R106 ;  /* 0x0000006aff6a723e */ /* 0x000fe400000000ff */
[----:B------:R-:W-:-:S02]  /*9540*/  ISETP.GT.AND P5, PT, R3, RZ, P0 ;  /* 0x000000ff0300720c */ /* 0x000fc400007a4270 */
[----:B------:R-:W-:Y:S01]  /*9550*/  F2FP.F16.F32.PACK_AB R107, RZ, R107 ;  /* 0x0000006bff6b723e */ /* 0x000fe200000000ff */
[----:B------:R-:W-:Y:S01]  /*9560*/  @P2 STG.E.U16 desc[UR36][R6.64+0x140], R106 ;  /* 0x0001406a06002986 */ /* 0x000fe2000c101524 */
[----:B------:R-:W-:Y:S02]  /*9570*/  F2FP.F16.F32.PACK_AB R108, RZ, R108 ;  /* 0x0000006cff6c723e */ /* 0x000fe400000000ff */
[C---:B------:R-:W-:Y:S01]  /*9580*/  ISETP.GT.AND P2, PT, R3.reuse, 0x8, P1 ;  /* 0x000000080300780c */ /* 0x040fe20000f44270 */
[----:B------:R-:W-:Y:S01]  /*9590*/  @P3 STG.E.U16 desc[UR36][R6.64+0x142], R107 ;  /* 0x0001426b06003986 */ /* 0x000fe2000c101524 */
[----:B------:R-:W-:Y:S02]  /*95a0*/  ISETP.GT.AND P1, PT, R0, 0xb0, PT ;  /* 0x000000b00000780c */ /* 0x000fe40003f24270 */
[----:B------:R-:W-:Y:S01]  /*95b0*/  F2FP.F16.F32.PACK_AB R109, RZ, R109 ;  /* 0x0000006dff6d723e */ /* 0x000fe200000000ff */
[----:B------:R-:W-:Y:S01]  /*95c0*/  @P4 STG.E.U16 desc[UR36][R4.64+0x150], R108 ;  /* 0x0001506c04004986 */ /* 0x000fe2000c101524 */
[----:B------:R-:W-:-:S02]  /*95d0*/  ISETP.GT.AND P3, PT, R3, 0x8, P0 ;  /* 0x000000080300780c */ /* 0x000fc40000764270 */
[----:B------:R-:W-:Y:S01]  /*95e0*/  ISETP.GT.AND P0, PT, R0, 0xb1, PT ;  /* 0x000000b10000780c */ /* 0x000fe20003f04270 */
[----:B------:R-:W-:Y:S01]  /*95f0*/  @P5 STG.E.U16 desc[UR36][R4.64+0x152], R109 ;  /* 0x0001526d04005986 */ /* 0x000fe2000c101524 */
[C---:B------:R-:W-:Y:S02]  /*9600*/  ISETP.GT.AND P4, PT, R3.reuse, RZ, P1 ;  /* 0x000000ff0300720c */ /* 0x040fe40000f84270 */
[----:B------:R-:W-:Y:S02]  /*9610*/  F2FP.F16.F32.PACK_AB R110, RZ, R110 ;  /* 0x0000006eff6e723e */ /* 0x000fe400000000ff */
[----:B------:R-:W-:Y:S02]  /*9620*/  ISETP.GT.AND P5, PT, R3, RZ, P0 ;  /* 0x000000ff0300720c */ /* 0x000fe400007a4270 */
[----:B------:R-:W-:Y:S01]  /*9630*/  F2FP.F16.F32.PACK_AB R111, RZ, R111 ;  /* 0x0000006fff6f723e */ /* 0x000fe200000000ff */
[----:B------:R-:W-:Y:S01]  /*9640*/  @P2 STG.E.U16 desc[UR36][R6.64+0x150], R110 ;  /* 0x0001506e06002986 */ /* 0x000fe2000c101524 */
[----:B------:R-:W-:-:S02]  /*9650*/  F2FP.F16.F32.PACK_AB R112, RZ, R112 ;  /* 0x00000070ff70723e */ /* 0x000fc400000000ff */
[C---:B------:R-:W-:Y:S01]  /*9660*/  ISETP.GT.AND P2, PT, R3.reuse, 0x8, P1 ;  /* 0x000000080300780c */ /* 0x040fe20000f44270 */
[----:B------:R-:W-:Y:S01]  /*9670*/  @P3 STG.E.U16 desc[UR36][R6.64+0x152], R111 ;  /* 0x0001526f06003986 */ /* 0x000fe2000c101524 */
[C---:B------:R-:W-:Y:S02]  /*9680*/  ISETP.GT.AND P1, PT, R0.reuse, 0xb8, PT ;  /* 0x000000b80000780c */ /* 0x040fe40003f24270 */
[----:B------:R-:W-:Y:S01]  /*9690*/  F2FP.F16.F32.PACK_AB R113, RZ, R113 ;  /* 0x00000071ff71723e */ /* 0x000fe200000000ff */
[----:B------:R-:W-:Y:S01]  /*96a0*/  @P4 STG.E.U16 desc[UR36][R4.64+0x160], R112 ;  /* 0x0001607004004986 */ /* 0x000fe2000c101524 */
[C---:B------:R-:W-:Y:S02]  /*96b0*/  ISETP.GT.AND P3, PT, R3.reuse, 0x8, P0 ;  /* 0x000000080300780c */ /* 0x040fe40000764270 */
[----:B------:R-:W-:Y:S01]  /*96c0*/  ISETP.GT.AND P0, PT, R0, 0xb9, PT ;  /* 0x000000b90000780c */ /* 0x000fe20003f04270 */
[----:B------:R-:W-:Y:S01]  /*96d0*/  @P5 STG.E.U16 desc[UR36][R4.64+0x162], R113 ;  /* 0x0001627104005986 */ /* 0x000fe2000c101524 */
[----:B------:R-:W-:-:S02]  /*96e0*/  ISETP.GT.AND P4, PT, R3, RZ, P1 ;  /* 0x000000ff0300720c */ /* 0x000fc40000f84270 */
[----:B------:R-:W-:Y:S02]  /*96f0*/  F2FP.F16.F32.PACK_AB R114, RZ, R114 ;  /* 0x00000072ff72723e */ /* 0x000fe400000000ff */
[C---:B------:R-:W-:Y:S02]  /*9700*/  ISETP.GT.AND P5, PT, R3.reuse, RZ, P0 ;  /* 0x000000ff0300720c */ /* 0x040fe400007a4270 */
[----:B------:R-:W-:Y:S01]  /*9710*/  F2FP.F16.F32.PACK_AB R115, RZ, R115 ;  /* 0x00000073ff73723e */ /* 0x000fe200000000ff */
[----:B------:R-:W-:Y:S01]  /*9720*/  @P2 STG.E.U16 desc[UR36][R6.64+0x160], R114 ;  /* 0x0001607206002986 */ /* 0x000fe2000c101524 */
[----:B------:R-:W-:Y:S02]  /*9730*/  F2FP.F16.F32.PACK_AB R116, RZ, R116 ;  /* 0x00000074ff74723e */ /* 0x000fe400000000ff */
        /* <DEDUP_REMOVED lines=65> */
[----:B------:R-:W-:Y:S02]  /*9b50*/  ISETP.GT.AND P5, PT, R3, RZ, P0 ;  /* 0x000000ff0300720c */ /* 0x000fe400007a4270 */
[----:B------:R-:W-:Y:S02]  /*9b60*/  F2FP.F16.F32.PACK_AB R134, RZ, R134 ;  /* 0x00000086ff86723e */ /* 0x000fe400000000ff */
[----:B------:R-:W-:Y:S02]  /*9b70*/  F2FP.F16.F32.PACK_AB R135, RZ, R135 ;  /* 0x00000087ff87723e */ /* 0x000fe400000000ff */
[----:B------:R-:W-:Y:S01]  /*9b80*/  F2FP.F16.F32.PACK_AB R136, RZ, R136 ;  /* 0x00000088ff88723e */ /* 0x000fe200000000ff */
[----:B------:R-:W-:Y:S01]  /*9b90*/  @P2 STG.E.U16 desc[UR36][R6.64+0x1b0], R134 ;  /* 0x0001b08606002986 */ /* 0x000fe2000c101524 */
[----:B------:R-:W-:-:S02]  /*9ba0*/  F2FP.F16.F32.PACK_AB R137, RZ, R137 ;  /* 0x00000089ff89723e */ /* 0x000fc400000000ff */
[C---:B------:R-:W-:Y:S01]  /*9bb0*/  ISETP.GT.AND P1, PT, R3.reuse, 0x8, P1 ;  /* 0x000000080300780c */ /* 0x040fe20000f24270 */
[----:B------:R-:W-:Y:S01]  /*9bc0*/  @P3 STG.E.U16 desc[UR36][R6.64+0x1b2], R135 ;  /* 0x0001b28706003986 */ /* 0x000fe2000c101524 */
[C---:B------:R-:W-:Y:S02]  /*9bd0*/  ISETP.GT.AND P2, PT, R3.reuse, 0x8, P0 ;  /* 0x000000080300780c */ /* 0x040fe40000744270 */
[C---:B------:R-:W-:Y:S01]  /*9be0*/  ISETP.GT.AND P0, PT, R0.reuse, 0xe9, PT ;  /* 0x000000e90000780c */ /* 0x040fe20003f04270 */
[----:B------:R-:W-:Y:S01]  /*9bf0*/  @P4 STG.E.U16 desc[UR36][R4.64+0x1c0], R136 ;  /* 0x0001c08804004986 */ /* 0x000fe2000c101524 */
[----:B------:R-:W-:Y:S02]  /*9c00*/  ISETP.GT.AND P4, PT, R0, 0xe8, PT ;  /* 0x000000e80000780c */ /* 0x000fe40003f84270 */
[----:B------:R-:W-:Y:S01]  /*9c10*/  F2FP.F16.F32.PACK_AB R138, RZ, R138 ;  /* 0x0000008aff8a723e */ /* 0x000fe200000000ff */
[----:B------:R-:W-:Y:S01]  /*9c20*/  @P5 STG.E.U16 desc[UR36][R4.64+0x1c2], R137 ;  /* 0x0001c28904005986 */ /* 0x000fe2000c101524 */
[----:B------:R-:W-:-:S02]  /*9c30*/  ISETP.GT.AND P5, PT, R3, RZ, P4 ;  /* 0x000000ff0300720c */ /* 0x000fc400027a4270 */
[----:B------:R-:W-:Y:S01]  /*9c40*/  F2FP.F16.F32.PACK_AB R139, RZ, R139 ;  /* 0x0000008bff8b723e */ /* 0x000fe200000000ff */
[----:B------:R-:W-:Y:S01]  /*9c50*/  @P1 STG.E.U16 desc[UR36][R6.64+0x1c0], R138 ;  /* 0x0001c08a06001986 */ /* 0x000fe2000c101524 */
[----:B------:R-:W-:Y:S02]  /*9c60*/  F2FP.F16.F32.PACK_AB R140, RZ, R140 ;  /* 0x0000008cff8c723e */ /* 0x000fe400000000ff */
[C---:B------:R-:W-:Y:S01]  /*9c70*/  ISETP.GT.AND P3, PT, R3.reuse, RZ, P0 ;  /* 0x000000ff0300720c */ /* 0x040fe20000764270 */
[----:B------:R-:W-:Y:S01]  /*9c80*/  @P2 STG.E.U16 desc[UR36][R6.64+0x1c2], R139 ;  /* 0x0001c28b06002986 */ /* 0x000fe2000c101524 */
[C---:B------:R-:W-:Y:S02]  /*9c90*/  ISETP.GT.AND P4, PT, R3.reuse, 0x8, P4 ;  /* 0x000000080300780c */ /* 0x040fe40002784270 */
[----:B------:R-:W-:Y:S02]  /*9ca0*/  F2FP.F16.F32.PACK_AB R141, RZ, R141 ;  /* 0x0000008dff8d723e */ /* 0x000fe400000000ff */
[----:B------:R-:W-:Y:S01]  /*9cb0*/  F2FP.F16.F32.PACK_AB R142, RZ, R142 ;  /* 0x0000008eff8e723e */ /* 0x000fe200000000ff */
[----:B------:R-:W-:Y:S01]  /*9cc0*/  @P5 STG.E.U16 desc[UR36][R4.64+0x1d0], R140 ;  /* 0x0001d08c04005986 */ /* 0x000fe2000c101524 */
[----:B------:R-:W-:-:S02]  /*9cd0*/  ISETP.GT.AND P5, PT, R3, 0x8, P0 ;  /* 0x000000080300780c */ /* 0x000fc400007a4270 */
[----:B------:R-:W-:Y:S02]  /*9ce0*/  F2FP.F16.F32.PACK_AB R143, RZ, R143 ;  /* 0x0000008fff8f723e */ /* 0x000fe400000000ff */
[C---:B------:R-:W-:Y:S01]  /*9cf0*/  ISETP.GT.AND P0, PT, R0.reuse, 0xf1, PT ;  /* 0x000000f10000780c */ /* 0x040fe20003f04270 */
[----:B------:R-:W-:Y:S01]  /*9d00*/  @P3 STG.E.U16 desc[UR36][R4.64+0x1d2], R141 ;  /* 0x0001d28d04003986 */ /* 0x000fe2000c101524 */
[----:B------:R-:W-:Y:S02]  /*9d10*/  ISETP.GT.AND P3, PT, R0, 0xf0, PT ;  /* 0x000000f00000780c */ /* 0x000fe40003f64270 */
[----:B------:R-:W-:Y:S01]  /*9d20*/  F2FP.F16.F32.PACK_AB R144, RZ, R144 ;  /* 0x00000090ff90723e */ /* 0x000fe200000000ff */
[----:B------:R-:W-:Y:S01]  /*9d30*/  @P4 STG.E.U16 desc[UR36][R6.64+0x1d0], R142 ;  /* 0x0001d08e06004986 */ /* 0x000fe2000c101524 */
[C---:B------:R-:W-:Y:S02]  /*9d40*/  ISETP.GT.AND P4, PT, R3.reuse, RZ, P3 ;  /* 0x000000ff0300720c */ /* 0x040fe40001f84270 */
[C---:B------:R-:W-:Y:S01]  /*9d50*/  ISETP.GT.AND P3, PT, R3.reuse, 0x8, P3 ;  /* 0x000000080300780c */ /* 0x040fe20001f64270 */
[----:B------:R-:W-:Y:S01]  /*9d60*/  @P5 STG.E.U16 desc[UR36][R6.64+0x1d2], R143 ;  /* 0x0001d28f06005986 */ /* 0x000fe2000c101524 */
[----:B------:R-:W-:-:S02]  /*9d70*/  ISETP.GT.AND P5, PT, R3, RZ, P0 ;  /* 0x000000ff0300720c */ /* 0x000fc400007a4270 */
[----:B------:R-:W-:Y:S02]  /*9d80*/  F2FP.F16.F32.PACK_AB R145, RZ, R145 ;  /* 0x00000091ff91723e */ /* 0x000fe400000000ff */
[C---:B------:R-:W-:Y:S02]  /*9d90*/  ISETP.GT.AND P0, PT, R3.reuse, 0x8, P0 ;  /* 0x000000080300780c */ /* 0x040fe40000704270 */
[C---:B------:R-:W-:Y:S02]  /*9da0*/  ISETP.GT.AND P1, PT, R0.reuse, 0xf9, PT ;  /* 0x000000f90000780c */ /* 0x040fe40003f24270 */
[----:B------:R-:W-:Y:S01]  /*9db0*/  ISETP.GT.AND P2, PT, R0, 0xf8, PT ;  /* 0x000000f80000780c */ /* 0x000fe20003f44270 */
[----:B------:R-:W-:Y:S01]  /*9dc0*/  @P4 STG.E.U16 desc[UR36][R4.64+0x1e0], R144 ;  /* 0x0001e09004004986 */ /* 0x000fe2000c101524 */
[C---:B------:R-:W-:Y:S01]  /*9dd0*/  ISETP.GT.AND P4, PT, R3.reuse, RZ, P1 ;  /* 0x000000ff0300720c */ /* 0x040fe20000f84270 */
[----:B------:R-:W-:Y:S01]  /*9de0*/  @P3 IMAD.MOV.U32 R2, RZ, RZ, R6 ;  /* 0x000000ffff023224 */ /* 0x000fe200078e0006 */
[C---:B------:R-:W-:Y:S01]  /*9df0*/  ISETP.GT.AND P1, PT, R3.reuse, 0x8, P1 ;  /* 0x000000080300780c */ /* 0x040fe20000f24270 */
[----:B------:R-:W-:Y:S01]  /*9e00*/  @P5 STG.E.U16 desc[UR36][R4.64+0x1e2], R145 ;  /* 0x0001e29104005986 */ /* 0x000fe2000c101524 */
[----:B------:R-:W-:-:S02]  /*9e10*/  ISETP.GT.AND P5, PT, R3, RZ, P2 ;  /* 0x000000ff0300720c */ /* 0x000fc400017a4270 */
[----:B------:R-:W-:Y:S01]  /*9e20*/  ISETP.GT.AND P2, PT, R3, 0x8, P2 ;  /* 0x000000080300780c */ /* 0x000fe20001744270 */
[----:B------:R-:W-:Y:S01]  /*9e30*/  @P3 IMAD.MOV.U32 R3, RZ, RZ, R7 ;  /* 0x000000ffff033224 */ /* 0x000fe200078e0007 */
[----:B------:R-:W-:Y:S02]  /*9e40*/  F2FP.F16.F32.PACK_AB R146, RZ, R146 ;  /* 0x00000092ff92723e */ /* 0x000fe400000000ff */
[----:B------:R-:W-:Y:S02]  /*9e50*/  F2FP.F16.F32.PACK_AB R147, RZ, R147 ;  /* 0x00000093ff93723e */ /* 0x000fe400000000ff */
[----:B------:R-:W-:Y:S01]  /*9e60*/  F2FP.F16.F32.PACK_AB R148, RZ, R148 ;  /* 0x00000094ff94723e */ /* 0x000fe200000000ff */
[----:B------:R0:W-:Y:S01]  /*9e70*/  @P3 STG.E.U16 desc[UR36][R2.64+0x1e0], R146 ;  /* 0x0001e09202003986 */ /* 0x0001e2000c101524 */
[----:B------:R-:W-:Y:S02]  /*9e80*/  F2FP.F16.F32.PACK_AB R149, RZ, R149 ;  /* 0x00000095ff95723e */ /* 0x000fe400000000ff */
[----:B------:R-:W-:-:S02]  /*9e90*/  F2FP.F16.F32.PACK_AB R150, RZ, R150 ;  /* 0x00000096ff96723e */ /* 0x000fc400000000ff */
[----:B------:R-:W-:Y:S01]  /*9ea0*/  F2FP.F16.F32.PACK_AB R151, RZ, R151 ;  /* 0x00000097ff97723e */ /* 0x000fe200000000ff */
[----:B0-----:R-:W-:Y:S02]  /*9eb0*/  @P0 IMAD.MOV.U32 R2, RZ, RZ, R6 ;  /* 0x000000ffff020224 */ /* 0x001fe400078e0006 */
[----:B------:R-:W-:-:S05]  /*9ec0*/  @P0 IMAD.MOV.U32 R3, RZ, RZ, R7 ;  /* 0x000000ffff030224 */ /* 0x000fca00078e0007 */
[----:B------:R0:W-:Y:S02]  /*9ed0*/  @P0 STG.E.U16 desc[UR36][R2.64+0x1e2], R147 ;  /* 0x0001e29302000986 */ /* 0x0001e4000c101524 */
[----:B0-----:R-:W-:Y:S02]  /*9ee0*/  @P5 IMAD.MOV.U32 R2, RZ, RZ, R4 ;  /* 0x000000ffff025224 */ /* 0x001fe400078e0004 */
[----:B------:R-:W-:-:S05]  /*9ef0*/  @P5 IMAD.MOV.U32 R3, RZ, RZ, R5 ;  /* 0x000000ffff035224 */ /* 0x000fca00078e0005 */
[----:B------:R0:W-:Y:S04]  /*9f00*/  @P5 STG.E.U16 desc[UR36][R2.64+0x1f0], R148 ;  /* 0x0001f09402005986 */ /* 0x0001e8000c101524 */
[----:B------:R1:W-:Y:S01]  /*9f10*/  @P4 STG.E.U16 desc[UR36][R4.64+0x1f2], R149 ;  /* 0x0001f29504004986 */ /* 0x0003e2000c101524 */
[----:B0-----:R-:W-:Y:S02]  /*9f20*/  @P2 IMAD.MOV.U32 R2, RZ, RZ, R6 ;  /* 0x000000ffff022224 */ /* 0x001fe400078e0006 */
[----:B------:R-:W-:-:S05]  /*9f30*/  @P2 IMAD.MOV.U32 R3, RZ, RZ, R7 ;  /* 0x000000ffff032224 */ /* 0x000fca00078e0007 */
[----:B------:R1:W-:Y:S04]  /*9f40*/  @P2 STG.E.U16 desc[UR36][R2.64+0x1f0], R150 ;  /* 0x0001f09602002986 */ /* 0x0003e8000c101524 */
[----:B------:R1:W-:Y:S02]  /*9f50*/  @P1 STG.E.U16 desc[UR36][R6.64+0x1f2], R151 ;  /* 0x0001f29706001986 */ /* 0x0003e4000c101524 */
.L_x_290:
[----:B------:R-:W-:Y:S05]  /*9f60*/  BSYNC B0 ;  /* 0x0000000000007941 */ /* 0x000fea0003800000 */
.L_x_36:
[----:B01----:R-:W2:Y:S01]  /*9f70*/  LDL.64 R2, [R1] ;  /* 0x0000000001027983 */ /* 0x003ea20000100a00 */
[----:B------:R-:W-:Y:S01]  /*9f80*/  ULDC.64 UR4, c[0x0][0x650] ;  /* 0x0001940000047ab9 */ /* 0x000fe20000000a00 */
[----:B------:R0:W-:Y:S01]  /*9f90*/  SYNCS.ARRIVE.TRANS64.A1T0 RZ, [R162+UR45], RZ ;  /* 0x000000ffa2ff79a7 */ /* 0x0001e2000810002d */
[----:B------:R-:W-:Y:S01]  /*9fa0*/  PRMT R0, RZ, 0x7610, R0 ;  /* 0x00007610ff007816 */ /* 0x000fe20000000000 */
[----:B-----5:R-:W-:Y:S02]  /*9fb0*/  IMAD.MOV.U32 R19, RZ, RZ, -0x1 ;  /* 0xffffffffff137424 */ /* 0x020fe400078e00ff */
[----:B------:R-:W-:Y:S01]  /*9fc0*/  IMAD.MOV.U32 R22, RZ, RZ, -0x1 ;  /* 0xffffffffff167424 */ /* 0x000fe200078e00ff */
[----:B--2---:R-:W-:-:S04]  /*9fd0*/  LEA R18, P0, R2, R18, 0x1 ;  /* 0x0000001202127211 */ /* 0x004fc800078008ff */
[----:B------:R-:W-:Y:S01]  /*9fe0*/  LEA.HI.X R17, R2, R17, R23, 0x1, P0 ;  /* 0x0000001102117211 */ /* 0x000fe200000f0c17 */
[----:B------:R-:W-:Y:S01]  /*9ff0*/  IMAD.MOV.U32 R2, RZ, RZ, -0x1 ;  /* 0xffffffffff027424 */ /* 0x000fe200078e00ff */
[----:B------:R-:W-:-:S04]  /*a000*/  ISETP.GE.U32.AND P0, PT, R18, UR4, PT ;  /* 0x0000000412007c0c */ /* 0x000fc8000bf06070 */
[----:B------:R-:W-:-:S13]  /*a010*/  ISETP.GE.U32.AND.EX P0, PT, R17, UR5, PT, P0 ;  /* 0x0000000511007c0c */ /* 0x000fda000bf06100 */
[----:B0-----:R-:W-:Y:S05]  /*a020*/  @P0 BRA `(.L_x_291) ;  /* 0x0000000400700947 */ /* 0x001fea0003800000 */
[----:B------:R-:W0:Y:S01]  /*a030*/  S2R R10, SR_CTAID.X ;  /* 0x00000000000a7919 */ /* 0x000e220000002500 */
[----:B------:R-:W1:Y:S01]  /*a040*/  LDC.64 R8, c[0x0][0x628] ;  /* 0x00018a00ff087b82 */ /* 0x000e620000000a00 */
[----:B------:R-:W-:Y:S01]  /*a050*/  ULDC UR4, c[0x0][0x150] ;  /* 0x0000540000047ab9 */ /* 0x000fe20000000800 */
[----:B---34-:R-:W-:Y:S01]  /*a060*/  IMAD.MOV.U32 R6, RZ, RZ, R18 ;  /* 0x000000ffff067224 */ /* 0x018fe200078e0012 */
[----:B------:R-:W2:Y:S01]  /*a070*/  S2R R20, SR_CTAID.Y ;  /* 0x0000000000147919 */ /* 0x000ea20000002600 */
[----:B------:R-:W-:-:S04]  /*a080*/  IMAD.MOV.U32 R7, RZ, RZ, R17 ;  /* 0x000000ffff077224 */ /* 0x000fc800078e0011 */
[----:B------:R-:W3:Y:S08]  /*a090*/  LDC R15, c[0x0][0x144] ;  /* 0x00005100ff0f7b82 */ /* 0x000ef00000000800 */
[----:B------:R-:W4:Y:S08]  /*a0a0*/  LDC R0, c[0x0][0x630] ;  /* 0x00018c00ff007b82 */ /* 0x000f300000000800 */
[----:B------:R-:W2:Y:S01]  /*a0b0*/  LDC.64 R12, c[0x0][0x620] ;  /* 0x00018800ff0c7b82 */ /* 0x000ea20000000a00 */
[----:B-1----:R-:W-:-:S04]  /*a0c0*/  ISETP.NE.U32.AND P0, PT, R8, RZ, PT ;  /* 0x000000ff0800720c */ /* 0x002fc80003f05070 */
[----:B------:R-:W-:Y:S02]  /*a0d0*/  ISETP.NE.AND.EX P0, PT, R9, RZ, PT, P0 ;  /* 0x000000ff0900720c */ /* 0x000fe40003f05300 */
[----:B0-----:R-:W-:-:S05]  /*a0e0*/  I2FP.F32.U32 R2, R10 ;  /* 0x0000000a00027245 */ /* 0x001fca0000201000 */
[----:B------:R-:W-:-:S04]  /*a0f0*/  FMUL R2, R2, UR4 ;  /* 0x0000000402027c20 */ /* 0x000fc80008400000 */
[----:B------:R0:W1:Y:S02]  /*a100*/  F2I.U32.TRUNC.NTZ R14, R2 ;  /* 0x00000002000e7305 */ /* 0x000064000020f000 */
[----:B---34-:R-:W-:Y:S05]  /*a110*/  @!P0 BRA `(.L_x_292) ;  /* 0x0000000000288947 */ /* 0x018fea0003800000 */
[----:B------:R-:W3:Y:S02]  /*a120*/  LDC R3, c[0x0][0x634] ;  /* 0x00018d00ff037b82 */ /* 0x000ee40000000800 */
[----:B---3--:R-:W-:-:S05]  /*a130*/  IADD3 R7, P0, R18, R3, RZ ;  /* 0x0000000312077210 */ /* 0x008fca0007f1e0ff */
[----:B------:R-:W-:-:S04]  /*a140*/  IMAD.X R11, RZ, RZ, R17, P0 ;  /* 0x000000ffff0b7224 */ /* 0x000fc800000e0611 */
[----:B0-----:R-:W-:-:S04]  /*a150*/  IMAD.WIDE.U32 R2, R11, R8, RZ ;  /* 0x000000080b027225 */ /* 0x001fc800078e00ff */
[----:B------:R-:W-:-:S04]  /*a160*/  IMAD.WIDE.U32 R4, P0, R7, R9, R2 ;  /* 0x0000000907047225 */ /* 0x000fc80007800002 */
[----:B------:R-:W-:-:S04]  /*a170*/  IMAD.WIDE.U32 R2, R7, R8, RZ ;  /* 0x0000000807027225 */ /* 0x000fc800078e00ff */
[----:B------:R-:W-:Y:S01]  /*a180*/  IMAD.X R7, RZ, RZ, RZ, P0 ;  /* 0x000000ffff077224 */ /* 0x000fe200000e06ff */
[----:B------:R-:W-:Y:S01]  /*a190*/  IADD3 RZ, P0, R3, R4, RZ ;  /* 0x0000000403ff7210 */ /* 0x000fe20007f1e0ff */
[----:B------:R-:W-:-:S04]  /*a1a0*/  IMAD.MOV.U32 R6, RZ, RZ, R5 ;  /* 0x000000ffff067224 */ /* 0x000fc800078e0005 */
[----:B------:R-:W-:-:S08]  /*a1b0*/  IMAD.WIDE.U32.X R6, R11, R9, R6, P0 ;  /* 0x000000090b067225 */ /* 0x000fd000000e0406 */
.L_x_292:
[----:B------:R-:W3:Y:S01]  /*a1c0*/  LDC.64 R26, c[0x0][0x640] ;  /* 0x00019000ff1a7b82 */ /* 0x000ee20000000a00 */
[-C--:B------:R-:W-:Y:S01]  /*a1d0*/  SHF.R.U64 R11, R6, R0.reuse, R7 ;  /* 0x00000000060b7219 */ /* 0x080fe20000001207 */
[----:B------:R-:W-:Y:S01]  /*a1e0*/  IMAD.MOV.U32 R19, RZ, RZ, R17 ;  /* 0x000000ffff137224 */ /* 0x000fe200078e0011 */
[----:B------:R-:W-:Y:S01]  /*a1f0*/  SHF.R.U32.HI R0, RZ, R0, R7 ;  /* 0x00000000ff007219 */ /* 0x000fe20000011607 */
[----:B-1----:R-:W-:Y:S01]  /*a200*/  IMAD.MOV R14, RZ, RZ, -R14 ;  /* 0x000000ffff0e7224 */ /* 0x002fe200078e0a0e */
[----:B------:R-:W-:Y:S01]  /*a210*/  IADD3 R5, P0, RZ, -R11, RZ ;  /* 0x8000000bff057210 */ /* 0x000fe20007f1e0ff */
[----:B------:R-:W-:Y:S01]  /*a220*/  ULDC UR4, c[0x0][0x154] ;  /* 0x0000550000047ab9 */ /* 0x000fe20000000800 */
[----:B------:R-:W-:Y:S01]  /*a230*/  IMAD.MOV.U32 R7, RZ, RZ, 0x1 ;  /* 0x00000001ff077424 */ /* 0x000fe200078e00ff */
[----:B------:R-:W1:Y:S01]  /*a240*/  LDC R4, c[0x0][0x618] ;  /* 0x00018600ff047b82 */ /* 0x000e620000000800 */
[----:B------:R-:W-:Y:S02]  /*a250*/  IMAD R22, R15, R14, R10 ;  /* 0x0000000e0f167224 */ /* 0x000fe400078e020a */
[----:B------:R-:W-:-:S04]  /*a260*/  IMAD.X R3, RZ, RZ, ~R0, P0 ;  /* 0x000000ffff037224 */ /* 0x000fc800000e0e00 */
[-C--:B--2---:R-:W-:Y:S01]  /*a270*/  IMAD R0, R3, R12.reuse, RZ ;  /* 0x0000000c03007224 */ /* 0x084fe200078e02ff */
[----:B------:R-:W2:Y:S01]  /*a280*/  LDC R6, c[0x0][0x608] ;  /* 0x00018200ff067b82 */ /* 0x000ea20000000800 */
[----:B0-----:R-:W-:-:S04]  /*a290*/  IMAD.WIDE.U32 R2, R5, R12, R18 ;  /* 0x0000000c05027225 */ /* 0x001fc800078e0012 */
[----:B------:R-:W-:Y:S01]  /*a2a0*/  IMAD R5, R5, R13, R0 ;  /* 0x0000000d05057224 */ /* 0x000fe200078e0200 */
[----:B------:R-:W-:Y:S02]  /*a2b0*/  I2FP.F32.U32 R0, R20 ;  /* 0x0000001400007245 */ /* 0x000fe40000201000 */
[----:B------:R-:W0:Y:S01]  /*a2c0*/  LDC R24, c[0x0][0x658] ;  /* 0x00019600ff187b82 */ /* 0x000e220000000800 */
[----:B------:R-:W-:Y:S01]  /*a2d0*/  IMAD.IADD R3, R3, 0x1, R5 ;  /* 0x0000000103037824 */ /* 0x000fe200078e0205 */
[----:B---3--:R-:W-:Y:S01]  /*a2e0*/  ISETP.NE.U32.AND P0, PT, R26, RZ, PT ;  /* 0x000000ff1a00720c */ /* 0x008fe20003f05070 */
[----:B------:R-:W-:Y:S01]  /*a2f0*/  FMUL R0, R0, UR4 ;  /* 0x0000000400007c20 */ /* 0x000fe20008400000 */
[----:B------:R-:W-:Y:S02]  /*a300*/  IMAD.MOV.U32 R5, RZ, RZ, -0x1 ;  /* 0xffffffffff057424 */ /* 0x000fe400078e00ff */
[----:B------:R-:W-:Y:S01]  /*a310*/  ISETP.NE.AND.EX P0, PT, R27, RZ, PT, P0 ;  /* 0x000000ff1b00720c */ /* 0x000fe20003f05300 */
[----:B------:R3:W4:Y:S01]  /*a320*/  F2I.U32.TRUNC.NTZ R12, R0 ;  /* 0x00000000000c7305 */ /* 0x000722000020f000 */
[----:B------:R-:W3:Y:S01]  /*a330*/  LDC R15, c[0x0][0x148] ;  /* 0x00005200ff0f7b82 */ /* 0x000ee20000000800 */
[----:B-1----:R-:W-:-:S02]  /*a340*/  SHF.R.U64 R10, R2, R4, R3 ;  /* 0x00000004020a7219 */ /* 0x002fc40000001203 */
[----:B------:R-:W-:-:S05]  /*a350*/  SHF.R.U32.HI R3, RZ, R4, R3 ;  /* 0x00000004ff037219 */ /* 0x000fca0000011603 */
[----:B------:R-:W1:Y:S01]  /*a360*/  LDC R14, c[0x0][0x600] ;  /* 0x00018000ff0e7b82 */ /* 0x000e620000000800 */
[-CC-:B--2---:R-:W-:Y:S02]  /*a370*/  SHF.R.U64 R8, R10, R6.reuse, R3.reuse ;  /* 0x000000060a087219 */ /* 0x184fe40000001203 */
[----:B------:R-:W-:-:S05]  /*a380*/  SHF.R.U32.HI R3, RZ, R6, R3 ;  /* 0x00000006ff037219 */ /* 0x000fca0000011603 */
[----:B------:R-:W2:Y:S01]  /*a390*/  LDC R21, c[0x0][0x648] ;  /* 0x00019200ff157b82 */ /* 0x000ea20000000800 */
[-CC-:B0-----:R-:W-:Y:S02]  /*a3a0*/  SHF.R.U64 R13, R8, R24.reuse, R3.reuse ;  /* 0x00000018080d7219 */ /* 0x181fe40000001203 */
[-C--:B------:R-:W-:Y:S02]  /*a3b0*/  SHF.L.U32 R5, R5, R24.reuse, RZ ;  /* 0x0000001805057219 */ /* 0x080fe400000006ff */
[-C--:B------:R-:W-:Y:S01]  /*a3c0*/  SHF.R.U32.HI R3, RZ, R24.reuse, R3 ;  /* 0x00000018ff037219 */ /* 0x080fe20000011603 */
[----:B------:R-:W-:Y:S01]  /*a3d0*/  IMAD.MOV.U32 R2, RZ, RZ, R13 ;  /* 0x000000ffff027224 */ /* 0x000fe200078e000d */
[----:B------:R-:W-:Y:S01]  /*a3e0*/  SHF.L.U32 R24, R7, R24, RZ ;  /* 0x0000001807187219 */ /* 0x000fe200000006ff */
[----:B------:R-:W0:Y:S01]  /*a3f0*/  LDC R25, c[0x0][0x638] ;  /* 0x00018e00ff197b82 */ /* 0x000e220000000800 */
[----:B------:R-:W-:-:S07]  /*a400*/  LOP3.LUT R19, RZ, R5, RZ, 0x33, !PT ;  /* 0x00000005ff137212 */ /* 0x000fce00078e33ff */
[----:B------:R-:W0:Y:S01]  /*a410*/  LDC R28, c[0x0][0x610] ;  /* 0x00018400ff1c7b82 */ /* 0x000e220000000800 */
[----:B----4-:R-:W-:Y:S05]  /*a420*/  @!P0 BRA `(.L_x_293) ;  /* 0x0000000000288947 */ /* 0x010fea0003800000 */
[----:B---3--:R-:W3:Y:S02]  /*a430*/  LDC R0, c[0x0][0x64c] ;  /* 0x00019300ff007b82 */ /* 0x008ee40000000800 */
[----:B---3--:R-:W-:-:S05]  /*a440*/  IADD3 R7, P0, R13, R0, RZ ;  /* 0x000000000d077210 */ /* 0x008fca0007f1e0ff */
        /* <DEDUP_REMOVED lines=8> */
.L_x_293:
[----:B------:R-:W4:Y:S01]  /*a4d0*/  LDC R4, c[0x0][0x65c] ;  /* 0x00019700ff047b82 */ /* 0x000f220000000800 */
[----:B--23--:R-:W-:Y:S01]  /*a4e0*/  SHF.R.U64 R0, R2, R21, R3 ;  /* 0x0000001502007219 */ /* 0x00cfe20000001203 */
[----:B-1----:R-:W-:Y:S01]  /*a4f0*/  VIADD R3, R14, 0xffffffff ;  /* 0xffffffff0e037836 */ /* 0x002fe20000000000 */
[----:B------:R-:W-:Y:S01]  /*a500*/  LOP3.LUT R19, R8, R19, RZ, 0xc0, !PT ;  /* 0x0000001308137212 */ /* 0x000fe200078ec0ff */
[----:B------:R-:W-:Y:S02]  /*a510*/  IMAD.MOV R12, RZ, RZ, -R12 ;  /* 0x000000ffff0c7224 */ /* 0x000fe400078e0a0c */
[----:B------:R-:W-:Y:S01]  /*a520*/  IMAD.MOV R2, RZ, RZ, -R0 ;  /* 0x000000ffff027224 */ /* 0x000fe200078e0a00 */
[----:B------:R-:W-:Y:S01]  /*a530*/  LOP3.LUT R3, R10, R3, RZ, 0xc0, !PT ;  /* 0x000000030a037212 */ /* 0x000fe200078ec0ff */
[----:B------:R-:W-:Y:S02]  /*a540*/  IMAD R19, R24, R0, R19 ;  /* 0x0000000018137224 */ /* 0x000fe400078e0213 */
[----:B0-----:R-:W-:-:S04]  /*a550*/  IMAD R0, R2, R25, R13 ;  /* 0x0000001902007224 */ /* 0x001fc800078e020d */
[----:B------:R-:W-:Y:S01]  /*a560*/  IMAD R2, R0, R14, R3 ;  /* 0x0000000e00027224 */ /* 0x000fe200078e0203 */
[----:B----4-:R-:W-:Y:S01]  /*a570*/  ISETP.NE.AND P0, PT, R4, 0x1, PT ;  /* 0x000000010400780c */ /* 0x010fe20003f05270 */
[----:B------:R-:W-:-:S05]  /*a580*/  IMAD.MOV.U32 R4, RZ, RZ, 0x1 ;  /* 0x00000001ff047424 */ /* 0x000fca00078e00ff */
[----:B------:R-:W-:-:S07]  /*a590*/  PRMT R0, R4, 0x7610, R0 ;  /* 0x0000761004007816 */ /* 0x000fce0000000000 */
[----:B------:R-:W-:-:S04]  /*a5a0*/  @P0 IMAD R22, R15, R12, R20 ;  /* 0x0000000c0f160224 */ /* 0x000fc800078e0214 */
[----:B------:R-:W-:-:S05]  /*a5b0*/  IMAD R19, R19, R28, R22 ;  /* 0x0000001c13137224 */ /* 0x000fca00078e0216 */
[----:B------:R-:W-:Y:S02]  /*a5c0*/  SEL R22, R2, R19, !P0 ;  /* 0x0000001302167207 */ /* 0x000fe40004000000 */
[----:B------:R-:W-:Y:S01]  /*a5d0*/  SEL R19, R19, R2, !P0 ;  /* 0x0000000213137207 */ /* 0x000fe20004000000 */
[----:B------:R-:W-:-:S07]  /*a5e0*/  IMAD.MOV.U32 R2, RZ, RZ, R11 ;  /* 0x000000ffff027224 */ /* 0x000fce00078e000b */
.L_x_291:
[----:B------:R-:W-:Y:S02]  /*a5f0*/  LOP3.LUT P0, RZ, R0, 0xff, RZ, 0xc0, !PT ;  /* 0x000000ff00ff7812 */ /* 0x000fe4000780c0ff */
[----:B------:R-:W-:-:S11]  /*a600*/  LOP3.LUT R175, R175, 0x1, RZ, 0x3c, !PT ;  /* 0x00000001afaf7812 */ /* 0x000fd600078e3cff */
[----:B------:R-:W-:Y:S05]  /*a610*/  @P0 BRA `(.L_x_294) ;  /* 0xffffff7000240947 */ /* 0x000fea000383ffff */
[----:B------:R-:W-:Y:S05]  /*a620*/  EXIT ;  /* 0x000000000000794d */ /* 0x000fea0003800000 */
.L_x_17:
[----:B------:R-:W-:-:S08]  /*a630*/  ISETP.NE.AND P0, PT, R5, RZ, PT ;  /* 0x000000ff0500720c */ /* 0x000fd00003f05270 */
[----:B0-----:R-:W0:-:S00]  /*a640*/  USETMAXREG.DEALLOC.CTAPOOL 0x28 ;  /* 0x00000028000079c8 */ /* 0x001e0000080e0500 */
[----:B------:R-:W-:Y:S05]  /*a650*/  @P0 EXIT ;  /* 0x000000000000094d */ /* 0x000fea0003800000 */
[----:B0-----:R-:W-:Y:S01]  /*a660*/  LOP3.LUT P0, RZ, R8, 0xff, RZ, 0xc0, !PT ;  /* 0x000000ff08ff7812 */ /* 0x001fe2000780c0ff */
[----:B------:R-:W-:Y:S02]  /*a670*/  IMAD.MOV.U32 R0, RZ, RZ, 0x1 ;  /* 0x00000001ff007424 */ /* 0x000fe400078e00ff */
[----:B------:R-:W-:-:S10]  /*a680*/  IMAD.MOV.U32 R8, RZ, RZ, RZ ;  /* 0x000000ffff087224 */ /* 0x000fd400078e00ff */
[----:B------:R-:W-:Y:S05]  /*a690*/  @!P0 BRA `(.L_x_295) ;  /* 0x0000000c003c8947 */ /* 0x000fea0003800000 */
[----:B------:R-:W0:Y:S01]  /*a6a0*/  S2R R7, SR_CgaCtaId ;  /* 0x0000000000077919 */ /* 0x000e220000008800 */
[----:B------:R-:W-:Y:S01]  /*a6b0*/  LOP3.LUT P0, RZ, R4, 0x1f, RZ, 0xc0, !PT ;  /* 0x0000001f04ff7812 */ /* 0x000fe2000780c0ff */
[----:B------:R-:W-:Y:S01]  /*a6c0*/  ULDC UR5, c[0x0][0x658] ;  /* 0x0001960000057ab9 */ /* 0x000fe20000000800 */
[----:B------:R-:W-:Y:S01]  /*a6d0*/  UMOV UR6, 0xffffffff ;  /* 0xffffffff00067882 */ /* 0x000fe20000000000 */
[----:B------:R-:W-:Y:S01]  /*a6e0*/  BSSY B0, `(.L_x_295) ;  /* 0x00000ca000007945 */ /* 0x000fe20003800000 */
[----:B------:R-:W-:Y:S01]  /*a6f0*/  USHF.L.U32 UR6, UR6, UR5, URZ ;  /* 0x0000000506067299 */ /* 0x000fe2000800063f */
[C---:B------:R-:W-:Y:S01]  /*a700*/  ISETP.NE.AND P2, PT, R3.reuse, RZ, PT ;  /* 0x000000ff0300720c */ /* 0x040fe20003f45270 */
[----:B------:R-:W-:Y:S01]  /*a710*/  IMAD.MOV.U32 R9, RZ, RZ, 0x1 ;  /* 0x00000001ff097424 */ /* 0x000fe200078e00ff */
[----:B------:R-:W-:Y:S01]  /*a720*/  ISETP.NE.OR P0, PT, R3, RZ, !P0 ;  /* 0x000000ff0300720c */ /* 0x000fe20004705670 */
[----:B------:R-:W-:Y:S01]  /*a730*/  IMAD.MOV.U32 R0, RZ, RZ, 0x1 ;  /* 0x00000001ff007424 */ /* 0x000fe200078e00ff */
[----:B------:R-:W-:Y:S01]  /*a740*/  LOP3.LUT R6, R16, 0x2, RZ, 0xfc, !PT ;  /* 0x0000000210067812 */ /* 0x000fe200078efcff */
[----:B------:R-:W-:Y:S01]  /*a750*/  IMAD.MOV.U32 R8, RZ, RZ, RZ ;  /* 0x000000ffff087224 */ /* 0x000fe200078e00ff */
[----:B------:R-:W-:Y:S01]  /*a760*/  ULDC UR4, c[0x0][0x600] ;  /* 0x0001800000047ab9 */ /* 0x000fe20000000800 */
[----:B------:R-:W-:Y:S01]  /*a770*/  UMOV UR7, 0x1 ;  /* 0x0000000100077882 */ /* 0x000fe20000000000 */
[----:B------:R-:W-:-:S02]  /*a780*/  UIADD3 UR19, UR40, 0x1, URZ ;  /* 0x0000000128137890 */ /* 0x000fc4000fffe03f */
[----:B------:R-:W-:Y:S02]  /*a790*/  UIADD3 UR15, UR4, -0x1, URZ ;  /* 0xffffffff040f7890 */ /* 0x000fe4000fffe03f */
[----:B------:R-:W-:Y:S02]  /*a7a0*/  USHF.L.U32 UR17, UR7, UR5, URZ ;  /* 0x0000000507117299 */ /* 0x000fe4000800063f */
[----:B------:R-:W-:Y:S01]  /*a7b0*/  ULOP3.LUT UR16, URZ, UR6, URZ, 0x33, !UPT ;  /* 0x000000063f107292 */ /* 0x000fe2000f8e333f */
[----:B------:R-:W-:Y:S01]  /*a7c0*/  ULDC.64 UR20, c[0x0][0x198] ;  /* 0x0000660000147ab9 */ /* 0x000fe20000000a00 */
[C---:B0-----:R-:W-:Y:S02]  /*a7d0*/  IMAD.SHL.U32 R10, R7.reuse, 0x80, RZ ;  /* 0x00000080070a7824 */ /* 0x041fe400078e00ff */
[----:B------:R-:W-:-:S03]  /*a7e0*/  IMAD.SHL.U32 R7, R7, 0x2000, RZ ;  /* 0x0000200007077824 */ /* 0x000fc600078e00ff */
[----:B------:R-:W-:Y:S02]  /*a7f0*/  LOP3.LUT R10, R10, 0x80, RZ, 0xc0, !PT ;  /* 0x000000800a0a7812 */ /* 0x000fe400078ec0ff */
[----:B------:R-:W-:-:S07]  /*a800*/  LOP3.LUT R7, R7, 0x2000, RZ, 0xc0, !PT ;  /* 0x0000200007077812 */ /* 0x000fce00078ec0ff */
.L_x_307:
[----:B------:R-:W-:-:S03]  /*a810*/  UMOV UR4, 0xffffffff ;  /* 0xffffffff00047882 */ /* 0x000fc60000000000 */
[----:B------:R-:W-:Y:S05]  /*a820*/  BRA.DIV UR4, `(.L_x_296) ;  /* 0x0000001204107947 */ /* 0x000fea000b800000 */
[----:B------:R-:W-:-:S13]  /*a830*/  ELECT P6, URZ, PT ;  /* 0x00000000003f782f */ /* 0x000fda00038c0000 */
.L_x_321:
[----:B------:R-:W0:Y:S01]  /*a840*/  LDC R3, c[0x0][0x28c] ;  /* 0x0000a300ff037b82 */ /* 0x000e220000000800 */
[----:B------:R-:W-:Y:S01]  /*a850*/  BSSY B1, `(.L_x_297) ;  /* 0x0000039000017945 */ /* 0x000fe20003800000 */
[----:B0-----:R-:W-:-:S13]  /*a860*/  ISETP.LT.OR P6, PT, R3, 0x1, !P6 ;  /* 0x000000010300780c */ /* 0x001fda00077c1670 */
[----:B------:R-:W-:Y:S05]  /*a870*/  @P6 BRA `(.L_x_298) ;  /* 0x0000000000d86947 */ /* 0x000fea0003800000 */
[----:B------:R-:W-:Y:S02]  /*a880*/  IMAD R22, R22, 0x100, R10 ;  /* 0x0000010016167824 */ /* 0x000fe400078e020a */
[----:B------:R-:W-:Y:S02]  /*a890*/  IMAD.SHL.U32 R19, R19, 0x40, RZ ;  /* 0x0000004013137824 */ /* 0x000fe400078e00ff */
[----:B------:R-:W-:Y:S02]  /*a8a0*/  IMAD.MOV.U32 R14, RZ, RZ, RZ ;  /* 0x000000ffff0e7224 */ /* 0x000fe400078e00ff */
[----:B------:R-:W-:Y:S02]  /*a8b0*/  IMAD.U32 R15, RZ, RZ, UR19 ;  /* 0x00000013ff0f7e24 */ /* 0x000fe4000f8e00ff */
[----:B------:R-:W-:Y:S02]  /*a8c0*/  IMAD.MOV.U32 R3, RZ, RZ, R0 ;  /* 0x000000ffff037224 */ /* 0x000fe400078e0000 */
[----:B------:R-:W-:-:S07]  /*a8d0*/  IMAD.MOV.U32 R4, RZ, RZ, R8 ;  /* 0x000000ffff047224 */ /* 0x000fce00078e0008 */
.L_x_302:
[----:B------:R-:W0:Y:S01]  /*a8e0*/  S2R R12, SR_CgaCtaId ;  /* 0x00000000000c7919 */ /* 0x000e220000008800 */
[----:B------:R-:W-:Y:S01]  /*a8f0*/  MOV R5, 0x400 ;  /* 0x0000040000057802 */ /* 0x000fe20000000f00 */
[----:B------:R-:W1:Y:S03]  /*a900*/  @!P2 LDC R11, c[0x0][0x500] ;  /* 0x00014000ff0bab82 */ /* 0x000e660000000800 */
[----:B0-----:R-:W-:Y:S02]  /*a910*/  LEA R13, R12, R5, 0x18 ;  /* 0x000000050c0d7211 */ /* 0x001fe400078ec0ff */
[----:B------:R-:W-:-:S03]  /*a920*/  SHF.L.U32 R5, R3, 0x1f, RZ ;  /* 0x0000001f03057819 */ /* 0x000fc600000006ff */
[----:B------:R-:W-:-:S04]  /*a930*/  IMAD R12, R4, 0x8, R13 ;  /* 0x00000008040c7824 */ /* 0x000fc800078e020d */
[----:B------:R-:W0:Y:S02]  /*a940*/  SYNCS.PHASECHK.TRANS64.TRYWAIT P1, [R12+URZ+0x28], R5 ;  /* 0x000028050c0075a7 */ /* 0x000e24000802017f */
[----:B01----:R-:W-:Y:S05]  /*a950*/  @!P1 BRA `(.L_x_299) ;  /* 0x0000000c00e49947 */ /* 0x003fea0003800000 */
.L_x_322:
[----:B0-----:R-:W-:Y:S01]  /*a960*/  PRMT R5, R6, 0x9910, RZ ;  /* 0x0000991006057816 */ /* 0x001fe200000000ff */
[----:B------:R0:W-:Y:S03]  /*a970*/  @!P2 SYNCS.ARRIVE.TRANS64 RZ, [R12+URZ], R11 ;  /* 0x0000000b0cffa9a7 */ /* 0x0001e6000800003f */
[----:B------:R-:W-:-:S13]  /*a980*/  ISETP.NE.AND P1, PT, R5, 0x2, PT ;  /* 0x000000020500780c */ /* 0x000fda0003f25270 */
[----:B0-----:R-:W-:Y:S05]  /*a990*/  @P1 BRA `(.L_x_300) ;  /* 0x0000000000041947 */ /* 0x001fea0003800000 */
[----:B------:R-:W-:Y:S01]  /*a9a0*/  BPT.TRAP 0x1 ;  /* 0x000000040000795c */ /* 0x000fe20000300000 */
.L_x_300:
[----:B------:R-:W-:Y:S05]  /*a9b0*/  @P0 BRA `(.L_x_301) ;  /* 0x0000000000040947 */ /* 0x000fea0003800000 */
[----:B------:R-:W-:Y:S01]  /*a9c0*/  BPT.TRAP 0x1 ;  /* 0x000000040000795c */ /* 0x000fe20000300000 */
.L_x_301:
[----:B------:R-:W-:Y:S01]  /*a9d0*/  IMAD R5, R4, 0x4000, R7 ;  /* 0x0000400004057824 */ /* 0x000fe200078e0207 */
[----:B------:R-:W-:Y:S01]  /*a9e0*/  R2UR UR9, R12 ;  /* 0x000000000c0972ca */ /* 0x000fe200000e0000 */
[C-C-:B------:R-:W-:Y:S01]  /*a9f0*/  IMAD R11, R4.reuse, 0x2000, R13.reuse ;  /* 0x00002000040b7824 */ /* 0x140fe200078e020d */
[----:B------:R-:W-:Y:S01]  /*aa00*/  UIADD3 UR4, UP0, UR20, 0xf0, URZ ;  /* 0x000000f014047890 */ /* 0x000fe2000ff1e03f */
[----:B------:R-:W-:Y:S01]  /*aa10*/  IMAD R5, R5, 0x2, R13 ;  /* 0x0000000205057824 */ /* 0x000fe200078e020d */
[----:B------:R-:W-:Y:S01]  /*aa20*/  R2UR UR11, R19 ;  /* 0x00000000130b72ca */ /* 0x000fe200000e0000 */
[----:B------:R-:W-:Y:S01]  /*aa30*/  VIADD R15, R15, 0xffffffff ;  /* 0xffffffff0f0f7836 */ /* 0x000fe20000000000 */
[----:B------:R-:W-:Y:S01]  /*aa40*/  R2UR UR5, R11 ;  /* 0x000000000b0572ca */ /* 0x000fe200000e0000 */
[----:B------:R-:W-:Y:S01]  /*aa50*/  UIADD3 UR22, UP1, UR20, 0x1f0, URZ ;  /* 0x000001f014167890 */ /* 0x000fe2000ff3e03f */
[----:B------:R-:W-:Y:S01]  /*aa60*/  R2UR UR8, R5 ;  /* 0x00000000050872ca */ /* 0x000fe200000e0000 */
[----:B------:R-:W-:Y:S01]  /*aa70*/  VIADD R4, R4, 0x1 ;  /* 0x0000000104047836 */ /* 0x000fe20000000000 */
[----:B------:R-:W-:Y:S01]  /*aa80*/  R2UR UR10, R14 ;  /* 0x000000000e0a72ca */ /* 0x000fe200000e0000 */
[----:B------:R-:W-:Y:S01]  /*aa90*/  UIADD3.X UR23, URZ, UR21, URZ, UP1, !UPT ;  /* 0x000000153f177290 */ /* 0x000fe20008ffe43f */
[----:B------:R-:W-:Y:S01]  /*aaa0*/  R2UR UR12, R2 ;  /* 0x00000000020c72ca */ /* 0x000fe200000e0000 */
[----:B------:R-:W-:Y:S01]  /*aab0*/  UMOV UR6, 0x0 ;  /* 0x0000000000067882 */ /* 0x000fe20000000000 */
[----:B------:R-:W-:Y:S01]  /*aac0*/  R2UR UR18, R22 ;  /* 0x00000000161272ca */ /* 0x000fe200000e0000 */
[----:B------:R-:W-:Y:S01]  /*aad0*/  UMOV UR7, 0x10000000 ;  /* 0x1000000000077882 */ /* 0x000fe20000000000 */
[----:B------:R-:W-:Y:S01]  /*aae0*/  ISETP.GT.AND P3, PT, R15, 0x1, PT ;  /* 0x000000010f00780c */ /* 0x000fe20003f64270 */
[----:B------:R-:W-:Y:S01]  /*aaf0*/  UMOV UR24, 0x30000 ;  /* 0x0003000000187882 */ /* 0x000fe20000000000 */
[----:B------:R-:W-:Y:S01]  /*ab00*/  ISETP.NE.AND P1, PT, R4, 0x5, PT ;  /* 0x000000050400780c */ /* 0x000fe20003f25270 */
[----:B------:R-:W-:Y:S01]  /*ab10*/  UIADD3 UR13, UR5, 0x180, URZ ;  /* 0x00000180050d7890 */ /* 0x000fe2000fffe03f */
[----:B------:R-:W-:Y:S01]  /*ab20*/  VIADD R14, R14, 0x40 ;  /* 0x000000400e0e7836 */ /* 0x000fe20000000000 */
[----:B------:R-:W-:Y:S01]  /*ab30*/  UIADD3.X UR5, URZ, UR21, URZ, UP0, !UPT ;  /* 0x000000153f057290 */ /* 0x000fe200087fe43f */
[----:B------:R-:W-:Y:S01]  /*ab40*/  SEL R12, RZ, 0x1, P1 ;  /* 0x00000001ff0c7807 */ /* 0x000fe20000800000 */
[----:B------:R-:W-:Y:S01]  /*ab50*/  UIADD3 UR14, UR8, 0xa180, URZ ;  /* 0x0000a180080e7890 */ /* 0x000fe2000fffe03f */
[----:B------:R-:W-:-:S02]  /*ab60*/  SEL R4, R4, RZ, P1 ;  /* 0x000000ff04047207 */ /* 0x000fc40000800000 */
[----:B------:R-:W-:Y:S01]  /*ab70*/  UMOV UR8, UR13 ;  /* 0x0000000d00087c82 */ /* 0x000fe20008000000 */
[----:B------:R-:W-:-:S03]  /*ab80*/  LOP3.LUT R3, R3, R12, RZ, 0x3c, !PT ;  /* 0x0000000c03037212 */ /* 0x000fc600078e3cff */
[----:B------:R0:W-:Y:S02]  /*ab90*/  UTMALDG.3D [UR8], [UR4], desc[UR6] ;  /* 0x00000608040075b4 */ /* 0x0001e40008011000 */
[----:B0-----:R-:W-:Y:S01]  /*aba0*/  UMOV UR8, UR14 ;  /* 0x0000000e00087c82 */ /* 0x001fe20008000000 */
[----:B------:R-:W-:Y:S02]  /*abb0*/  UMOV UR11, UR18 ;  /* 0x00000012000b7c82 */ /* 0x000fe40008000000 */
[----:B------:R0:W-:Y:S02]  /*abc0*/  UTMALDG.3D.MULTICAST [UR8], [UR22], UR24, desc[UR6] ;  /* 0x00000608160073b4 */ /* 0x0001e40008011818 */
[----:B0-----:R-:W-:Y:S05]  /*abd0*/  @P3 BRA `(.L_x_302) ;  /* 0xfffffffc00403947 */ /* 0x001fea000383ffff */
.L_x_298:
[----:B------:R-:W-:Y:S05]  /*abe0*/  BSYNC B1 ;  /* 0x0000000000017941 */ /* 0x000fea0003800000 */
.L_x_297:
[----:B------:R-:W2:Y:S01]  /*abf0*/  LDL.64 R12, [R1] ;  /* 0x00000000010c7983 */ /* 0x000ea20000100a00 */
[----:B------:R-:W-:Y:S01]  /*ac00*/  LOP3.LUT P4, RZ, R9, 0xff, RZ, 0xc0, !PT ;  /* 0x000000ff09ff7812 */ /* 0x000fe2000788c0ff */
[----:B------:R-:W-:Y:S01]  /*ac10*/  VIADD R8, R8, UR40 ;  /* 0x0000002808087c36 */ /* 0x000fe20008000000 */
[----:B------:R-:W-:Y:S01]  /*ac20*/  ULDC.64 UR4, c[0x0][0x650] ;  /* 0x0001940000047ab9 */ /* 0x000fe20000000a00 */
[----:B------:R-:W-:Y:S01]  /*ac30*/  IMAD.U32 R5, RZ, RZ, UR40 ;  /* 0x00000028ff057e24 */ /* 0x000fe2000f8e00ff */
[----:B------:R-:W-:Y:S01]  /*ac40*/  UISETP.GE.U32.AND UP0, UPT, UR40, 0x5, UPT ;  /* 0x000000052800788c */ /* 0x000fe2000bf06070 */
[----:B------:R-:W-:Y:S01]  /*ac50*/  BSSY B1, `(.L_x_303) ;  /* 0x0000070000017945 */ /* 0x000fe20003800000 */
[----:B------:R-:W-:Y:S01]  /*ac60*/  ISETP.GT.U32.AND P1, PT, R8, 0x4, PT ;  /* 0x000000040800780c */ /* 0x000fe20003f24070 */
[----:B------:R-:W-:Y:S01]  /*ac70*/  IMAD.MOV.U32 R19, RZ, RZ, -0x1 ;  /* 0xffffffffff137424 */ /* 0x000fe200078e00ff */
[----:B------:R-:W-:Y:S01]  /*ac80*/  PRMT R9, RZ, 0x7610, R9 ;  /* 0x00007610ff097816 */ /* 0x000fe20000000009 */
[----:B------:R-:W-:Y:S01]  /*ac90*/  IMAD.MOV.U32 R22, RZ, RZ, -0x1 ;  /* 0xffffffffff167424 */ /* 0x000fe200078e00ff */
[----:B------:R-:W-:-:S02]  /*aca0*/  ISETP.LT.U32.AND P1, PT, R5, 0x5, P1 ;  /* 0x000000050500780c */ /* 0x000fc40000f21070 */
[----:B------:R-:W-:Y:S01]  /*acb0*/  PLOP3.LUT P3, PT, PT, PT, UP0, 0x80, 0x0 ;  /* 0x000000000000781c */ /* 0x000fe20003f6f008 */
[----:B------:R-:W0:Y:S01]  /*acc0*/  @P4 S2R R3, SR_CgaCtaId ;  /* 0x0000000000034919 */ /* 0x000e220000008800 */
[----:B------:R-:W-:-:S04]  /*acd0*/  @P4 MOV R2, 0x400 ;  /* 0x0000040000024802 */ /* 0x000fc80000000f00 */
[----:B0-----:R-:W-:Y:S01]  /*ace0*/  @P4 LEA R4, R3, R2, 0x18 ;  /* 0x0000000203044211 */ /* 0x001fe200078ec0ff */
[----:B------:R-:W-:-:S03]  /*acf0*/  IMAD.WIDE.U32 R2, R8, -0x33333333, RZ ;  /* 0xcccccccd08027825 */ /* 0x000fc600078e00ff */
[----:B------:R0:W-:Y:S01]  /*ad00*/  @P4 SYNCS.ARRIVE.TRANS64.A1T0 RZ, [R4+URZ+0x88], RZ ;  /* 0x000088ff04ff49a7 */ /* 0x0001e2000810003f */
[----:B------:R-:W-:Y:S01]  /*ad10*/  IMAD.MOV.U32 R2, RZ, RZ, -0x1 ;  /* 0xffffffffff027424 */ /* 0x000fe200078e00ff */
[----:B------:R-:W-:Y:S02]  /*ad20*/  SHF.R.U32.HI R5, RZ, 0x2, R3 ;  /* 0x00000002ff057819 */ /* 0x000fe40000011603 */
[----:B------:R-:W-:-:S03]  /*ad30*/  SEL R3, RZ, 0x1, !P1 ;  /* 0x00000001ff037807 */ /* 0x000fc60004800000 */
[----:B------:R-:W-:Y:S01]  /*ad40*/  IMAD R8, R5, -0x5, R8 ;  /* 0xfffffffb05087824 */ /* 0x000fe200078e0208 */
[----:B------:R-:W-:Y:S02]  /*ad50*/  LOP3.LUT R0, R0, R3, RZ, 0x3c, !PT ;  /* 0x0000000300007212 */ /* 0x000fe400078e3cff */
[----:B------:R-:W-:Y:S02]  /*ad60*/  PRMT R3, RZ, 0x7610, R3 ;  /* 0x00007610ff037816 */ /* 0x000fe40000000003 */
[----:B------:R-:W-:Y:S02]  /*ad70*/  @P3 LOP3.LUT R0, R0, 0x1, R5, 0x78, !PT ;  /* 0x0000000100003812 */ /* 0x000fe400078e7805 */
[----:B--2---:R-:W-:-:S04]  /*ad80*/  IADD3 R18, P4, R18, R12, RZ ;  /* 0x0000000c12127210 */ /* 0x004fc80007f9e0ff */
[----:B------:R-:W-:Y:S01]  /*ad90*/  ISETP.GE.U32.AND P1, PT, R18, UR4, PT ;  /* 0x0000000412007c0c */ /* 0x000fe2000bf26070 */
[----:B------:R-:W-:-:S05]  /*ada0*/  IMAD.X R17, R17, 0x1, R23, P4 ;  /* 0x0000000111117824 */ /* 0x000fca00020e0617 */
[----:B------:R-:W-:-:S13]  /*adb0*/  ISETP.GE.U32.AND.EX P1, PT, R17, UR5, PT, P1 ;  /* 0x0000000511007c0c */ /* 0x000fda000bf26110 */
[----:B0-----:R-:W-:Y:S05]  /*adc0*/  @P1 BRA `(.L_x_304) ;  /* 0x0000000400601947 */ /* 0x001fea0003800000 */
[----:B------:R-:W0:Y:S01]  /*add0*/  S2R R12, SR_CTAID.X ;  /* 0x00000000000c7919 */ /* 0x000e220000002500 */
[----:B------:R-:W-:Y:S01]  /*ade0*/  ULDC.64 UR4, c[0x0][0x628] ;  /* 0x00018a0000047ab9 */ /* 0x000fe20000000a00 */
[----:B------:R-:W-:Y:S01]  /*adf0*/  ULDC UR7, c[0x0][0x630] ;  /* 0x00018c0000077ab9 */ /* 0x000fe20000000800 */
[----:B------:R-:W-:Y:S01]  /*ae00*/  ISETP.NE.U32.AND P1, PT, RZ, UR4, PT ;  /* 0x00000004ff007c0c */ /* 0x000fe2000bf25070 */
[----:B------:R-:W1:Y:S01]  /*ae10*/  S2R R13, SR_CTAID.Y ;  /* 0x00000000000d7919 */ /* 0x000e620000002600 */
[----:B------:R-:W-:Y:S01]  /*ae20*/  ULDC UR8, c[0x0][0x150] ;  /* 0x0000540000087ab9 */ /* 0x000fe20000000800 */
[----:B------:R-:W-:Y:S01]  /*ae30*/  IMAD.MOV.U32 R2, RZ, RZ, R18 ;  /* 0x000000ffff027224 */ /* 0x000fe200078e0012 */
[----:B------:R-:W-:Y:S01]  /*ae40*/  ISETP.NE.AND.EX P1, PT, RZ, UR5, PT, P1 ;  /* 0x00000005ff007c0c */ /* 0x000fe2000bf25310 */
[----:B------:R-:W-:Y:S01]  /*ae50*/  IMAD.MOV.U32 R3, RZ, RZ, R17 ;  /* 0x000000ffff037224 */ /* 0x000fe200078e0011 */
[----:B0-----:R-:W-:-:S11]  /*ae60*/  I2FP.F32.U32 R14, R12 ;  /* 0x0000000c000e7245 */ /* 0x001fd60000201000 */
[----:B------:R-:W-:Y:S05]  /*ae70*/  @!P1 BRA `(.L_x_305) ;  /* 0x0000000000289947 */ /* 0x000fea0003800000 */
[----:B------:R-:W-:Y:S02]  /*ae80*/  ULDC UR6, c[0x0][0x634] ;  /* 0x00018d0000067ab9 */ /* 0x000fe40000000800 */
[----:B------:R-:W-:-:S05]  /*ae90*/  IADD3 R3, P1, R18, UR6, RZ ;  /* 0x0000000612037c10 */ /* 0x000fca000ff3e0ff */
[----:B------:R-:W-:-:S04]  /*aea0*/  IMAD.X R11, RZ, RZ, R17, P1 ;  /* 0x000000ffff0b7224 */ /* 0x000fc800008e0611 */
[----:B------:R-:W-:-:S04]  /*aeb0*/  IMAD.WIDE.U32 R4, R11, UR4, RZ ;  /* 0x000000040b047c25 */ /* 0x000fc8000f8e00ff */
[----:B------:R-:W-:-:S04]  /*aec0*/  IMAD.WIDE.U32 R4, P1, R3, UR5, R4 ;  /* 0x0000000503047c25 */ /* 0x000fc8000f820004 */
[----:B------:R-:W-:-:S04]  /*aed0*/  IMAD.WIDE.U32 R2, R3, UR4, RZ ;  /* 0x0000000403027c25 */ /* 0x000fc8000f8e00ff */
[----:B------:R-:W-:Y:S01]  /*aee0*/  IMAD.MOV.U32 R2, RZ, RZ, R5 ;  /* 0x000000ffff027224 */ /* 0x000fe200078e0005 */
[----:B------:R-:W-:Y:S01]  /*aef0*/  IADD3 RZ, P3, R3, R4, RZ ;  /* 0x0000000403ff7210 */ /* 0x000fe20007f7e0ff */
[----:B------:R-:W-:-:S04]  /*af00*/  IMAD.X R3, RZ, RZ, RZ, P1 ;  /* 0x000000ffff037224 */ /* 0x000fc800008e06ff */
[----:B------:R-:W-:-:S08]  /*af10*/  IMAD.WIDE.U32.X R2, R11, UR5, R2, P3 ;  /* 0x000000050b027c25 */ /* 0x000fd000098e0402 */
.L_x_305:
[----:B------:R-:W0:Y:S01]  /*af20*/  LDC R21, c[0x0][0x65c] ;  /* 0x00019700ff157b82 */ /* 0x000e220000000800 */
[--C-:B------:R-:W-:Y:S01]  /*af30*/  SHF.R.U64 R11, R2, UR7, R3.reuse ;  /* 0x00000007020b7c19 */ /* 0x100fe20008001203 */
[----:B------:R-:W-:Y:S01]  /*af40*/  FMUL R14, R14, UR8 ;  /* 0x000000080e0e7c20 */ /* 0x000fe20008400000 */
[----:B------:R-:W-:Y:S01]  /*af50*/  SHF.R.U32.HI R2, RZ, UR7, R3 ;  /* 0x00000007ff027c19 */ /* 0x000fe20008011603 */
[----:B------:R-:W-:Y:S01]  /*af60*/  ULDC UR6, c[0x0][0x154] ;  /* 0x0000550000067ab9 */ /* 0x000fe20000000800 */
[----:B------:R-:W-:Y:S01]  /*af70*/  IADD3 R15, P1, RZ, -R11, RZ ;  /* 0x8000000bff0f7210 */ /* 0x000fe20007f3e0ff */
[----:B------:R-:W-:Y:S01]  /*af80*/  ULDC.64 UR4, c[0x0][0x620] ;  /* 0x0001880000047ab9 */ /* 0x000fe20000000a00 */
[----:B-1----:R-:W-:Y:S01]  /*af90*/  I2FP.F32.U32 R3, R13 ;  /* 0x0000000d00037245 */ /* 0x002fe20000201000 */
[----:B------:R-:W1:Y:S01]  /*afa0*/  LDC R19, c[0x0][0x144] ;  /* 0x00005100ff137b82 */ /* 0x000e620000000800 */
[----:B------:R-:W2:Y:S01]  /*afb0*/  F2I.U32.TRUNC.NTZ R14, R14 ;  /* 0x0000000e000e7305 */ /* 0x000ea2000020f000 */
[----:B------:R-:W-:-:S02]  /*afc0*/  IMAD.X R2, RZ, RZ, ~R2, P1 ;  /* 0x000000ffff027224 */ /* 0x000fc400008e0e02 */
[----:B------:R-:W-:Y:S01]  /*afd0*/  FMUL R4, R3, UR6 ;  /* 0x0000000603047c20 */ /* 0x000fe20008400000 */
[----:B------:R-:W-:Y:S01]  /*afe0*/  IMAD.MOV.U32 R3, RZ, RZ, R17 ;  /* 0x000000ffff037224 */ /* 0x000fe200078e0011 */
[----:B------:R-:W-:Y:S01]  /*aff0*/  ULDC.64 UR6, c[0x0][0x640] ;  /* 0x0001900000067ab9 */ /* 0x000fe20000000a00 */
[----:B------:R-:W-:Y:S01]  /*b000*/  IMAD R2, R2, UR4, RZ ;  /* 0x0000000402027c24 */ /* 0x000fe2000f8e02ff */
[----:B------:R-:W3:Y:S01]  /*b010*/  LDC R20, c[0x0][0x148] ;  /* 0x00005200ff147b82 */ /* 0x000ee20000000800 */
[----:B------:R-:W-:Y:S01]  /*b020*/  ISETP.NE.U32.AND P1, PT, RZ, UR6, PT ;  /* 0x00000006ff007c0c */ /* 0x000fe2000bf25070 */
[----:B------:R-:W4:Y:S01]  /*b030*/  F2I.U32.TRUNC.NTZ R4, R4 ;  /* 0x0000000400047305 */ /* 0x000f22000020f000 */
[----:B------:R-:W-:Y:S02]  /*b040*/  IMAD R5, R15, UR5, R2 ;  /* 0x000000050f057c24 */ /* 0x000fe4000f8e0202 */
[----:B------:R-:W-:Y:S01]  /*b050*/  IMAD.MOV.U32 R2, RZ, RZ, R18 ;  /* 0x000000ffff027224 */ /* 0x000fe200078e0012 */
[----:B------:R-:W-:-:S02]  /*b060*/  ISETP.NE.AND.EX P1, PT, RZ, UR7, PT, P1 ;  /* 0x00000007ff007c0c */ /* 0x000fc4000bf25310 */
[----:B0-----:R-:W-:Y:S01]  /*b070*/  ISETP.NE.AND P4, PT, R21, 0x1, PT ;  /* 0x000000011500780c */ /* 0x001fe20003f85270 */
[----:B------:R-:W-:Y:S01]  /*b080*/  IMAD.WIDE.U32 R2, R15, UR4, R2 ;  /* 0x000000040f027c25 */ /* 0x000fe2000f8e0002 */
[----:B------:R-:W-:-:S03]  /*b090*/  ULDC UR4, c[0x0][0x618] ;  /* 0x0001860000047ab9 */ /* 0x000fc60000000800 */
[----:B--2---:R-:W-:Y:S02]  /*b0a0*/  IMAD.MOV R14, RZ, RZ, -R14 ;  /* 0x000000ffff0e7224 */ /* 0x004fe400078e0a0e */
[----:B------:R-:W-:Y:S02]  /*b0b0*/  IMAD.IADD R3, R3, 0x1, R5 ;  /* 0x0000000103037824 */ /* 0x000fe400078e0205 */
[----:B-1----:R-:W-:-:S03]  /*b0c0*/  IMAD R12, R19, R14, R12 ;  /* 0x0000000e130c7224 */ /* 0x002fc600078e020c */
[--C-:B------:R-:W-:Y:S01]  /*b0d0*/  SHF.R.U64 R14, R2, UR4, R3.reuse ;  /* 0x00000004020e7c19 */ /* 0x100fe20008001203 */
[----:B----4-:R-:W-:Y:S01]  /*b0e0*/  IMAD.MOV R2, RZ, RZ, -R4 ;  /* 0x000000ffff027224 */ /* 0x010fe200078e0a04 */
[----:B------:R-:W-:Y:S01]  /*b0f0*/  SHF.R.U32.HI R3, RZ, UR4, R3 ;  /* 0x00000004ff037c19 */ /* 0x000fe20008011603 */
[----:B------:R-:W-:Y:S02]  /*b100*/  ULDC UR4, c[0x0][0x608] ;  /* 0x0001820000047ab9 */ /* 0x000fe40000000800 */
[----:B---3--:R-:W-:Y:S01]  /*b110*/  @P4 IMAD R12, R20, R2, R13 ;  /* 0x00000002140c4224 */ /* 0x008fe200078e020d */
[--C-:B------:R-:W-:Y:S02]  /*b120*/  SHF.R.U64 R19, R14, UR4, R3.reuse ;  /* 0x000000040e137c19 */ /* 0x100fe40008001203 */
[----:B------:R-:W-:Y:S01]  /*b130*/  SHF.R.U32.HI R2, RZ, UR4, R3 ;  /* 0x00000004ff027c19 */ /* 0x000fe20008011603 */
[----:B------:R-:W-:-:S03]  /*b140*/  ULDC UR4, c[0x0][0x658] ;  /* 0x0001960000047ab9 */ /* 0x000fc60000000800 */
[--C-:B------:R-:W-:Y:S02]  /*b150*/  SHF.R.U64 R13, R19, UR4, R2.reuse ;  /* 0x00000004130d7c19 */ /* 0x100fe40008001202 */
[----:B------:R-:W-:-:S03]  /*b160*/  SHF.R.U32.HI R2, RZ, UR4, R2 ;  /* 0x00000004ff027c19 */ /* 0x000fc60008011602 */
[----:B------:R-:W-:Y:S02]  /*b170*/  IMAD.MOV.U32 R4, RZ, RZ, R13 ;  /* 0x000000ffff047224 */ /* 0x000fe400078e000d */
[----:B------:R-:W-:Y:S01]  /*b180*/  IMAD.MOV.U32 R3, RZ, RZ, R2 ;  /* 0x000000ffff037224 */ /* 0x000fe200078e0002 */
[----:B------:R-:W-:Y:S06]  /*b190*/  @!P1 BRA `(.L_x_306) ;  /* 0x00000000002c9947 */ /* 0x000fec0003800000 */
        /* <DEDUP_REMOVED lines=9> */
[----:B------:R-:W-:-:S04]  /*b230*/  IMAD.WIDE.U32.X R2, R15, UR7, R2, P3 ;  /* 0x000000070f027c25 */ /* 0x000fc800098e0402 */
[----:B------:R-:W-:-:S07]  /*b240*/  IMAD.MOV.U32 R4, RZ, RZ, R2 ;  /* 0x000000ffff047224 */ /* 0x000fce00078e0002 */
.L_x_306:
[----:B------:R-:W-:Y:S01]  /*b250*/  ULDC UR4, c[0x0][0x648] ;  /* 0x0001920000047ab9 */ /* 0x000fe20000000800 */
[----:B------:R-:W-:Y:S01]  /*b260*/  LOP3.LUT R2, R19, UR16, RZ, 0xc0, !PT ;  /* 0x0000001013027c12 */ /* 0x000fe2000f8ec0ff */
[----:B------:R-:W-:Y:S01]  /*b270*/  ULDC UR5, c[0x0][0x610] ;  /* 0x0001840000057ab9 */ /* 0x000fe20000000800 */
[----:B------:R-:W-:Y:S01]  /*b280*/  SHF.R.U64 R3, R4, UR4, R3 ;  /* 0x0000000404037c19 */ /* 0x000fe20008001203 */
[----:B------:R-:W-:Y:S01]  /*b290*/  ULDC UR4, c[0x0][0x638] ;  /* 0x00018e0000047ab9 */ /* 0x000fe20000000800 */
[----:B------:R-:W-:-:S03]  /*b2a0*/  LOP3.LUT R14, R14, UR15, RZ, 0xc0, !PT ;  /* 0x0000000f0e0e7c12 */ /* 0x000fc6000f8ec0ff */
[----:B------:R-:W-:Y:S02]  /*b2b0*/  IMAD.MOV R4, RZ, RZ, -R3 ;  /* 0x000000ffff047224 */ /* 0x000fe400078e0a03 */
[----:B------:R-:W-:Y:S02]  /*b2c0*/  IMAD R3, R3, UR17, R2 ;  /* 0x0000001103037c24 */ /* 0x000fe4000f8e0202 */
[----:B------:R-:W-:Y:S01]  /*b2d0*/  IMAD R13, R4, UR4, R13 ;  /* 0x00000004040d7c24 */ /* 0x000fe2000f8e020d */
[----:B------:R-:W-:Y:S01]  /*b2e0*/  ULDC UR4, c[0x0][0x600] ;  /* 0x0001800000047ab9 */ /* 0x000fe20000000800 */
[----:B------:R-:W-:Y:S02]  /*b2f0*/  IMAD R12, R3, UR5, R12 ;  /* 0x00000005030c7c24 */ /* 0x000fe4000f8e020c */
[----:B------:R-:W-:Y:S02]  /*b300*/  IMAD R13, R13, UR4, R14 ;  /* 0x000000040d0d7c24 */ /* 0x000fe4000f8e020e */
[----:B------:R-:W-:-:S02]  /*b310*/  IMAD.MOV.U32 R3, RZ, RZ, 0x1 ;  /* 0x00000001ff037424 */ /* 0x000fc400078e00ff */
[----:B------:R-:W-:Y:S01]  /*b320*/  IMAD.MOV.U32 R2, RZ, RZ, R11 ;  /* 0x000000ffff027224 */ /* 0x000fe200078e000b */
[----:B------:R-:W-:Y:S02]  /*b330*/  SEL R22, R13, R12, !P4 ;  /* 0x0000000c0d167207 */ /* 0x000fe40006000000 */
[----:B------:R-:W-:-:S07]  /*b340*/  SEL R19, R12, R13, !P4 ;  /* 0x0000000d0c137207 */ /* 0x000fce0006000000 */
.L_x_304:
[----:B------:R-:W-:Y:S05]  /*b350*/  BSYNC B1 ;  /* 0x0000000000017941 */ /* 0x000fea0003800000 */
.L_x_303:
[----:B------:R-:W-:-:S13]  /*b360*/  LOP3.LUT P1, RZ, R3, 0xff, RZ, 0xc0, !PT ;  /* 0x000000ff03ff7812 */ /* 0x000fda000782c0ff */
[----:B------:R-:W-:Y:S05]  /*b370*/  @P1 BRA `(.L_x_307) ;  /* 0xfffffff400241947 */ /* 0x000fea000383ffff */
[----:B------:R-:W-:Y:S05]  /*b380*/  BSYNC B0 ;  /* 0x0000000000007941 */ /* 0x000fea0003800000 */
.L_x_295:
[----:B------:R-:W-:-:S03]  /*b390*/  UMOV UR4, 0xffffffff ;  /* 0xffffffff00047882 */ /* 0x000fc60000000000 */
[----:B------:R-:W-:Y:S05]  /*b3a0*/  BRA.DIV UR4, `(.L_x_308) ;  /* 0x0000000604647947 */ /* 0x000fea000b800000 */
[----:B------:R-:W-:-:S13]  /*b3b0*/  ELECT P6, URZ, PT ;  /* 0x00000000003f782f */ /* 0x000fda00038c0000 */
.L_x_325:
[----:B------:R-:W-:Y:S04]  /*b3c0*/  BSSY B0, `(.L_x_309) ;  /* 0x0000034000007945 */ /* 0x000fe80003800000 */
[----:B------:R-:W-:Y:S05]  /*b3d0*/  @!P6 BRA `(.L_x_310) ;  /* 0x0000000000c8e947 */ /* 0x000fea0003800000 */
[----:B------:R-:W-:-:S04]  /*b3e0*/  LOP3.LUT R16, R16, 0x2, RZ, 0xfc, !PT ;  /* 0x0000000210107812 */ /* 0x000fc800078efcff */
[----:B------:R-:W-:-:S13]  /*b3f0*/  ISETP.NE.AND P0, PT, R16, 0x3, PT ;  /* 0x000000031000780c */ /* 0x000fda0003f05270 */
[----:B------:R-:W-:Y:S05]  /*b400*/  @!P0 BRA `(.L_x_311) ;  /* 0x0000000000048947 */ /* 0x000fea0003800000 */
[----:B------:R-:W-:Y:S01]  /*b410*/  BPT.TRAP 0x1 ;  /* 0x000000040000795c */ /* 0x000fe20000300000 */
.L_x_311:
[----:B------:R-:W0:Y:S01]  /*b420*/  S2R R3, SR_CgaCtaId ;  /* 0x0000000000037919 */ /* 0x000e220000008800 */
[----:B------:R-:W-:-:S04]  /*b430*/  MOV R2, 0x400 ;  /* 0x0000040000027802 */ /* 0x000fc80000000f00 */
[----:B0-----:R-:W-:Y:S02]  /*b440*/  LEA R3, R3, R2, 0x18 ;  /* 0x0000000203037211 */ /* 0x001fe400078ec0ff */
[----:B------:R-:W-:-:S03]  /*b450*/  SHF.L.U32 R2, R0, 0x1f, RZ ;  /* 0x0000001f00027819 */ /* 0x000fc600000006ff */
[----:B------:R-:W-:-:S04]  /*b460*/  VIADD R3, R3, 0x28 ;  /* 0x0000002803037836 */ /* 0x000fc80000000000 */
[C---:B------:R-:W-:Y:S02]  /*b470*/  IMAD R7, R8.reuse, 0x8, R3 ;  /* 0x0000000808077824 */ /* 0x040fe400078e0203 */
[----:B------:R-:W-:Y:S02]  /*b480*/  VIADD R8, R8, 0x1 ;  /* 0x0000000108087836 */ /* 0x000fe40000000000 */
[----:B------:R-:W0:Y:S03]  /*b490*/  SYNCS.PHASECHK.TRANS64.TRYWAIT P0, [R7+URZ], R2 ;  /* 0x00000002070075a7 */ /* 0x000e26000800017f */
[----:B------:R-:W-:-:S04]  /*b4a0*/  ISETP.NE.AND P1, PT, R8, 0x5, PT ;  /* 0x000000050800780c */ /* 0x000fc80003f25270 */
[----:B------:R-:W-:Y:S02]  /*b4b0*/  SEL R5, RZ, 0x1, P1 ;  /* 0x00000001ff057807 */ /* 0x000fe40000800000 */
[----:B------:R-:W-:Y:S02]  /*b4c0*/  SEL R8, R8, RZ, P1 ;  /* 0x000000ff08087207 */ /* 0x000fe40000800000 */
[----:B------:R-:W-:-:S03]  /*b4d0*/  LOP3.LUT R5, R0, R5, RZ, 0x3c, !PT ;  /* 0x0000000500057212 */ /* 0x000fc600078e3cff */
[----:B------:R-:W-:Y:S01]  /*b4e0*/  IMAD R9, R8, 0x8, R3 ;  /* 0x0000000808097824 */ /* 0x000fe200078e0203 */
[----:B------:R-:W-:Y:S01]  /*b4f0*/  SHF.L.U32 R4, R5, 0x1f, RZ ;  /* 0x0000001f05047819 */ /* 0x000fe200000006ff */
[----:B0-----:R-:W-:Y:S06]  /*b500*/  @!P0 BRA `(.L_x_312) ;  /* 0x00000004002c8947 */ /* 0x001fec0003800000 */
.L_x_326:
[----:B------:R-:W1:Y:S01]  /*b510*/  SYNCS.PHASECHK.TRANS64.TRYWAIT P0, [R9+URZ], R4 ;  /* 0x00000004090075a7 */ /* 0x000e62000800017f */
[----:B------:R-:W-:-:S05]  /*b520*/  VIADD R0, R8, 0x1 ;  /* 0x0000000108007836 */ /* 0x000fca0000000000 */
[----:B------:R-:W-:-:S04]  /*b530*/  ISETP.NE.AND P1, PT, R0, 0x5, PT ;  /* 0x000000050000780c */ /* 0x000fc80003f25270 */
[----:B0-----:R-:W-:Y:S02]  /*b540*/  SEL R2, RZ, 0x1, P1 ;  /* 0x00000001ff027807 */ /* 0x001fe40000800000 */
[----:B------:R-:W-:Y:S02]  /*b550*/  SEL R0, R0, RZ, P1 ;  /* 0x000000ff00007207 */ /* 0x000fe40000800000 */
[----:B------:R-:W-:-:S03]  /*b560*/  LOP3.LUT R7, R5, R2, RZ, 0x3c, !PT ;  /* 0x0000000205077212 */ /* 0x000fc600078e3cff */
[----:B------:R-:W-:Y:S01]  /*b570*/  IMAD R6, R0, 0x8, R3 ;  /* 0x0000000800067824 */ /* 0x000fe200078e0203 */
[----:B------:R-:W-:Y:S01]  /*b580*/  SHF.L.U32 R5, R7, 0x1f, RZ ;  /* 0x0000001f07057819 */ /* 0x000fe200000006ff */
[----:B-1----:R-:W-:Y:S06]  /*b590*/  @!P0 BRA `(.L_x_313) ;  /* 0x00000004001c8947 */ /* 0x002fec0003800000 */
.L_x_327:
[----:B------:R-:W1:Y:S01]  /*b5a0*/  SYNCS.PHASECHK.TRANS64.TRYWAIT P0, [R6+URZ], R5 ;  /* 0x00000005060075a7 */ /* 0x000e62000800017f */
[----:B------:R-:W-:-:S05]  /*b5b0*/  VIADD R0, R0, 0x1 ;  /* 0x0000000100007836 */ /* 0x000fca0000000000 */
[----:B------:R-:W-:-:S04]  /*b5c0*/  ISETP.NE.AND P1, PT, R0, 0x5, PT ;  /* 0x000000050000780c */ /* 0x000fc80003f25270 */
[----:B------:R-:W-:Y:S02]  /*b5d0*/  SEL R2, RZ, 0x1, P1 ;  /* 0x00000001ff027807 */ /* 0x000fe40000800000 */
[----:B------:R-:W-:Y:S02]  /*b5e0*/  SEL R0, R0, RZ, P1 ;  /* 0x000000ff00007207 */ /* 0x000fe40000800000 */
[----:B------:R-:W-:-:S03]  /*b5f0*/  LOP3.LUT R7, R7, R2, RZ, 0x3c, !PT ;  /* 0x0000000207077212 */ /* 0x000fc600078e3cff */
[----:B0-----:R-:W-:Y:S01]  /*b600*/  IMAD R9, R0, 0x8, R3 ;  /* 0x0000000800097824 */ /* 0x001fe200078e0203 */
[----:B------:R-:W-:Y:S01]  /*b610*/  SHF.L.U32 R4, R7, 0x1f, RZ ;  /* 0x0000001f07047819 */ /* 0x000fe200000006ff */
[----:B-1----:R-:W-:Y:S06]  /*b620*/  @!P0 BRA `(.L_x_314) ;  /* 0x00000004000c8947 */ /* 0x002fec0003800000 */
.L_x_328:
[----:B------:R-:W1:Y:S01]  /*b630*/  SYNCS.PHASECHK.TRANS64.TRYWAIT P0, [R9+URZ], R4 ;  /* 0x00000004090075a7 */ /* 0x000e62000800017f */
[----:B------:R-:W-:-:S05]  /*b640*/  VIADD R0, R0, 0x1 ;  /* 0x0000000100007836 */ /* 0x000fca0000000000 */
[----:B------:R-:W-:-:S04]  /*b650*/  ISETP.NE.AND P1, PT, R0, 0x5, PT ;  /* 0x000000050000780c */ /* 0x000fc80003f25270 */
[----:B------:R-:W-:Y:S02]  /*b660*/  SEL R2, RZ, 0x1, P1 ;  /* 0x00000001ff027807 */ /* 0x000fe40000800000 */
[----:B------:R-:W-:Y:S02]  /*b670*/  SEL R0, R0, RZ, P1 ;  /* 0x000000ff00007207 */ /* 0x000fe40000800000 */
[----:B------:R-:W-:Y:S01]  /*b680*/  LOP3.LUT R2, R7, R2, RZ, 0x3c, !PT ;  /* 0x0000000207027212 */ /* 0x000fe200078e3cff */
[----:B-1----:R-:W-:Y:S06]  /*b690*/  @!P0 BRA `(.L_x_315) ;  /* 0x0000000400048947 */ /* 0x002fec0003800000 */
.L_x_329:
[----:B------:R-:W-:Y:S01]  /*b6a0*/  IMAD R3, R0, 0x8, R3 ;  /* 0x0000000800037824 */ /* 0x000fe200078e0203 */
[----:B------:R-:W-:-:S07]  /*b6b0*/  SHF.L.U32 R0, R2, 0x1f, RZ ;  /* 0x0000001f02007819 */ /* 0x000fce00000006ff */
.L_x_316:
[----:B--2---:R2:W3:Y:S02]  /*b6c0*/  SYNCS.PHASECHK.TRANS64.TRYWAIT P0, [R3+URZ], R0 ;  /* 0x00000000030075a7 */ /* 0x0044e4000800017f */
[----:B---3--:R-:W-:Y:S05]  /*b6d0*/  @!P0 NANOSLEEP.SYNCS 0x989680 ;  /* 0x009896800000895d */ /* 0x008fea0003900000 */
[----:B------:R-:W3:Y:S02]  /*b6e0*/  @!P0 SYNCS.PHASECHK.TRANS64 P0, [R3+URZ], R0 ;  /* 0x00000000030085a7 */ /* 0x000ee4000800007f */
[----:B---3--:R-:W-:Y:S05]  /*b6f0*/  @!P0 BRA `(.L_x_316) ;  /* 0xfffffffc00f08947 */ /* 0x008fea000383ffff */
.L_x_310:
[----:B------:R-:W-:Y:S05]  /*b700*/  BSYNC B0 ;  /* 0x0000000000007941 */ /* 0x000fea0003800000 */
.L_x_309:
[----:B------:R-:W-:Y:S05]  /*b710*/  EXIT ;  /* 0x000000000000794d */ /* 0x000fea0003800000 */
.L_x_19:
[----:B-1----:R1:W2:Y:S02]  /*b720*/  SYNCS.PHASECHK.TRANS64.TRYWAIT P0, [R161+URZ], R0 ;  /* 0x00000000a10075a7 */ /* 0x0022a4000800017f */
[----:B--2---:R-:W-:Y:S05]  /*b730*/  @!P0 NANOSLEEP.SYNCS 0x989680 ;  /* 0x009896800000895d */ /* 0x004fea0003900000 */
[----:B------:R-:W2:Y:S02]  /*b740*/  @!P0 SYNCS.PHASECHK.TRANS64 P0, [R161+URZ], R0 ;  /* 0x00000000a10085a7 */ /* 0x000ea4000800007f */
[----:B--2---:R-:W-:Y:S05]  /*b750*/  @!P0 BRA `(.L_x_19) ;  /* 0xfffffffc00f08947 */ /* 0x004fea000383ffff */
[----:B------:R-:W-:Y:S05]  /*b760*/  BRA `(.L_x_317) ;  /* 0xffffff5c00e47947 */ /* 0x000fea000383ffff */
.L_x_24:
[----:B--2---:R2:W3:Y:S02]  /*b770*/  SYNCS.PHASECHK.TRANS64.TRYWAIT P1, [R3+URZ], R0 ;  /* 0x00000000030075a7 */ /* 0x0044e4000802017f */
[----:B---3--:R-:W-:Y:S05]  /*b780*/  @!P1 NANOSLEEP.SYNCS 0x989680 ;  /* 0x009896800000995d */ /* 0x008fea0003900000 */
[----:B------:R-:W3:Y:S02]  /*b790*/  @!P1 SYNCS.PHASECHK.TRANS64 P1, [R3+URZ], R0 ;  /* 0x00000000030095a7 */ /* 0x000ee4000802007f */
[----:B---3--:R-:W-:Y:S05]  /*b7a0*/  @!P1 BRA `(.L_x_24) ;  /* 0xfffffffc00f09947 */ /* 0x008fea000383ffff */
[----:B------:R-:W-:Y:S05]  /*b7b0*/  BRA `(.L_x_23) ;  /* 0xffffff6000507947 */ /* 0x000fea000383ffff */
.L_x_29:
[----:B--2---:R-:W-:-:S04]  /*b7c0*/  IMAD.U32 R5, RZ, RZ, UR4 ;  /* 0x00000004ff057e24 */ /* 0x004fc8000f8e00ff */
[----:B------:R2:W3:Y:S03]  /*b7d0*/  SYNCS.PHASECHK.TRANS64.TRYWAIT P1, [R5+URZ], R4 ;  /* 0x00000004050075a7 */ /* 0x0004e6000802017f */
[----:B---3--:R-:W-:Y:S05]  /*b7e0*/  @!P1 NANOSLEEP.SYNCS 0x989680 ;  /* 0x009896800000995d */ /* 0x008fea0003900000 */
[----:B------:R-:W3:Y:S02]  /*b7f0*/  @!P1 SYNCS.PHASECHK.TRANS64 P1, [R5+URZ], R4 ;  /* 0x00000004050095a7 */ /* 0x000ee4000802007f */
[----:B---3--:R-:W-:Y:S05]  /*b800*/  @!P1 BRA `(.L_x_29) ;  /* 0xfffffffc00ec9947 */ /* 0x008fea000383ffff */
[----:B------:R-:W-:Y:S05]  /*b810*/  BRA `(.L_x_28) ;  /* 0xffffff64002c7947 */ /* 0x000fea000383ffff */
.L_x_35:
[----:B-1----:R1:W2:Y:S02]  /*b820*/  SYNCS.PHASECHK.TRANS64.TRYWAIT P0, [R161+URZ+0x10], R0 ;  /* 0x00001000a10075a7 */ /* 0x0022a4000800017f */
[----:B--2---:R-:W-:Y:S05]  /*b830*/  @!P0 NANOSLEEP.SYNCS 0x989680 ;  /* 0x009896800000895d */ /* 0x004fea0003900000 */
[----:B------:R-:W2:Y:S02]  /*b840*/  @!P0 SYNCS.PHASECHK.TRANS64 P0, [R161+URZ+0x10], R0 ;  /* 0x00001000a10085a7 */ /* 0x000ea4000800007f */
[----:B--2---:R-:W-:Y:S05]  /*b850*/  @!P0 BRA `(.L_x_35) ;  /* 0xfffffffc00f08947 */ /* 0x004fea000383ffff */
[----:B------:R-:W-:Y:S05]  /*b860*/  BRA `(.L_x_318) ;  /* 0xffffff6800847947 */ /* 0x000fea000383ffff */
.L_x_296:
[----:B------:R-:W-:Y:S01]  /*b870*/  BSSY B1, `(.L_x_319) ;  /* 0x0000006000017945 */ /* 0x000fe20003800000 */
[----:B------:R-:W-:-:S07]  /*b880*/  IMAD.MOV.U32 R15, RZ, RZ, -0x1 ;  /* 0xffffffffff0f7424 */ /* 0x000fce00078e00ff */
[----:B-----5:R-:W-:Y:S05]  /*b890*/  WARPSYNC.COLLECTIVE R15, `(.L_x_320) ;  /* 0x000000000f0c7348 */ /* 0x020fea0003c00000 */
[----:B------:R-:W-:Y:S02]  /*b8a0*/  ELECT P6, UR62, PT ;  /* 0x00000000003e782f */ /* 0x000fe400038c0000 */
[----:B------:R-:W-:Y:S01]  /*b8b0*/  MOV R14, UR62 ;  /* 0x0000003e000e7c02 */ /* 0x000fe20008000f00 */
[----:B-----5:R-:W-:Y:S10]  /*b8c0*/  ENDCOLLECTIVE ;  /* 0x000000000000791b */ /* 0x020ff40003800000 */
.L_x_320:
[----:B------:R-:W-:Y:S05]  /*b8d0*/  BSYNC B1 ;  /* 0x0000000000017941 */ /* 0x000fea0003800000 */
.L_x_319:
[----:B------:R-:W-:Y:S05]  /*b8e0*/  BRA `(.L_x_321) ;  /* 0xffffffec00d47947 */ /* 0x000fea000383ffff */
.L_x_299:
[----:B0-----:R0:W1:Y:S02]  /*b8f0*/  SYNCS.PHASECHK.TRANS64.TRYWAIT P1, [R12+URZ+0x28], R5 ;  /* 0x000028050c0075a7 */ /* 0x001064000802017f */
[----:B-1----:R-:W-:Y:S05]  /*b900*/  @!P1 NANOSLEEP.SYNCS 0x989680 ;  /* 0x009896800000995d */ /* 0x002fea0003900000 */
[----:B------:R-:W1:Y:S02]  /*b910*/  @!P1 SYNCS.PHASECHK.TRANS64 P1, [R12+URZ+0x28], R5 ;  /* 0x000028050c0095a7 */ /* 0x000e64000802007f */
[----:B-1----:R-:W-:Y:S05]  /*b920*/  @!P1 BRA `(.L_x_299) ;  /* 0xfffffffc00f09947 */ /* 0x002fea000383ffff */
[----:B------:R-:W-:Y:S05]  /*b930*/  BRA `(.L_x_322) ;  /* 0xfffffff000087947 */ /* 0x000fea000383ffff */
.L_x_308:
[----:B------:R-:W-:Y:S01]  /*b940*/  BSSY B0, `(.L_x_323) ;  /* 0x0000006000007945 */ /* 0x000fe20003800000 */
[----:B------:R-:W-:-:S07]  /*b950*/  IMAD.MOV.U32 R15, RZ, RZ, -0x1 ;  /* 0xffffffffff0f7424 */ /* 0x000fce00078e00ff */
[----:B-----5:R-:W-:Y:S05]  /*b960*/  WARPSYNC.COLLECTIVE R15, `(.L_x_324) ;  /* 0x000000000f0c7348 */ /* 0x020fea0003c00000 */
[----:B------:R-:W-:Y:S02]  /*b970*/  ELECT P6, UR62, PT ;  /* 0x00000000003e782f */ /* 0x000fe400038c0000 */
[----:B------:R-:W-:Y:S01]  /*b980*/  MOV R14, UR62 ;  /* 0x0000003e000e7c02 */ /* 0x000fe20008000f00 */
[----:B-----5:R-:W-:Y:S10]  /*b990*/  ENDCOLLECTIVE ;  /* 0x000000000000791b */ /* 0x020ff40003800000 */
.L_x_324:
[----:B------:R-:W-:Y:S05]  /*b9a0*/  BSYNC B0 ;  /* 0x0000000000007941 */ /* 0x000fea0003800000 */
.L_x_323:
[----:B------:R-:W-:Y:S05]  /*b9b0*/  BRA `(.L_x_325) ;  /* 0xfffffff800807947 */ /* 0x000fea000383ffff */
.L_x_312:
[----:B0-----:R0:W1:Y:S02]  /*b9c0*/  SYNCS.PHASECHK.TRANS64.TRYWAIT P0, [R7+URZ], R2 ;  /* 0x00000002070075a7 */ /* 0x001064000800017f */
[----:B-1----:R-:W-:Y:S05]  /*b9d0*/  @!P0 NANOSLEEP.SYNCS 0x989680 ;  /* 0x009896800000895d */ /* 0x002fea0003900000 */
[----:B------:R-:W1:Y:S02]  /*b9e0*/  @!P0 SYNCS.PHASECHK.TRANS64 P0, [R7+URZ], R2 ;  /* 0x00000002070085a7 */ /* 0x000e64000800007f */
[----:B-1----:R-:W-:Y:S05]  /*b9f0*/  @!P0 BRA `(.L_x_312) ;  /* 0xfffffffc00f08947 */ /* 0x002fea000383ffff */
[----:B------:R-:W-:Y:S05]  /*ba00*/  BRA `(.L_x_326) ;  /* 0xfffffff800c07947 */ /* 0x000fea000383ffff */
.L_x_313:
[----:B0-----:R0:W1:Y:S02]  /*ba10*/  SYNCS.PHASECHK.TRANS64.TRYWAIT P0, [R9+URZ], R4 ;  /* 0x00000004090075a7 */ /* 0x001064000800017f */
[----:B-1----:R-:W-:Y:S05]  /*ba20*/  @!P0 NANOSLEEP.SYNCS 0x989680 ;  /* 0x009896800000895d */ /* 0x002fea0003900000 */
[----:B------:R-:W1:Y:S02]  /*ba30*/  @!P0 SYNCS.PHASECHK.TRANS64 P0, [R9+URZ], R4 ;  /* 0x00000004090085a7 */ /* 0x000e64000800007f */
[----:B-1----:R-:W-:Y:S05]  /*ba40*/  @!P0 BRA `(.L_x_313) ;  /* 0xfffffffc00f08947 */ /* 0x002fea000383ffff */
[----:B------:R-:W-:Y:S05]  /*ba50*/  BRA `(.L_x_327) ;  /* 0xfffffff800d07947 */ /* 0x000fea000383ffff */
.L_x_314:
[----:B0-----:R0:W1:Y:S02]  /*ba60*/  SYNCS.PHASECHK.TRANS64.TRYWAIT P0, [R6+URZ], R5 ;  /* 0x00000005060075a7 */ /* 0x001064000800017f */
[----:B-1----:R-:W-:Y:S05]  /*ba70*/  @!P0 NANOSLEEP.SYNCS 0x989680 ;  /* 0x009896800000895d */ /* 0x002fea0003900000 */
[----:B------:R-:W1:Y:S02]  /*ba80*/  @!P0 SYNCS.PHASECHK.TRANS64 P0, [R6+URZ], R5 ;  /* 0x00000005060085a7 */ /* 0x000e64000800007f */
[----:B-1----:R-:W-:Y:S05]  /*ba90*/  @!P0 BRA `(.L_x_314) ;  /* 0xfffffffc00f08947 */ /* 0x002fea000383ffff */
[----:B------:R-:W-:Y:S05]  /*baa0*/  BRA `(.L_x_328) ;  /* 0xfffffff800e07947 */ /* 0x000fea000383ffff */
.L_x_315:
[----:B-1----:R1:W2:Y:S02]  /*bab0*/  SYNCS.PHASECHK.TRANS64.TRYWAIT P0, [R9+URZ], R4 ;  /* 0x00000004090075a7 */ /* 0x0022a4000800017f */
[----:B--2---:R-:W-:Y:S05]  /*bac0*/  @!P0 NANOSLEEP.SYNCS 0x989680 ;  /* 0x009896800000895d */ /* 0x004fea0003900000 */
[----:B------:R-:W2:Y:S02]  /*bad0*/  @!P0 SYNCS.PHASECHK.TRANS64 P0, [R9+URZ], R4 ;  /* 0x00000004090085a7 */ /* 0x000ea4000800007f */
[----:B--2---:R-:W-:Y:S05]  /*bae0*/  @!P0 BRA `(.L_x_315) ;  /* 0xfffffffc00f08947 */ /* 0x004fea000383ffff */
[----:B------:R-:W-:Y:S05]  /*baf0*/  BRA `(.L_x_329) ;  /* 0xfffffff800e87947 */ /* 0x000fea000383ffff */
.L_x_330:
[----:B------:R-:W-:-:S00]  /*bb00*/  BRA `(.L_x_330) ;  /* 0xfffffffc00fc7947 */ /* 0x000fc0000383ffff */
[----:B------:R-:W-:-:S00]  /*bb10*/  NOP ;  /* 0x0000000000007918 */ /* 0x000fc00000000000 */
        /* <DEDUP_REMOVED lines=14> */
.L_x_331:


//--------------------- .nv.global.init           --------------------------
	.section	.nv.global.init,"aw",@progbits
.nv.global.init:
	.type		$str$22,@object
	.size		$str$22,($str$23 - $str$22)
$str$22:
        /*0000*/ 	.byte	0x6b, 0x5f, 0x74, 0x69, 0x6c, 0x65, 0x5f, 0x63, 0x6f, 0x75, 0x6e, 0x74, 0x20, 0x3e, 0x3d, 0x20
        /*0010*/ 	.byte	0x31, 0x00
	.type		$str$23,@object
	.size		$str$23,(__unnamed_1 - $str$23)
$str$23:
        /*0012*/ 	.byte	0x2f, 0x74, 0x6d, 0x70, 0x2f, 0x63, 0x75, 0x74, 0x6c, 0x61, 0x73, 0x73, 0x5f, 0x73, 0x77, 0x65
        /*0022*/ 	.byte	0x65, 0x70, 0x5f, 0x73, 0x72, 0x63, 0x2f, 0x69, 0x6e, 0x63, 0x6c, 0x75, 0x64, 0x65, 0x2f, 0x63
        /*0032*/ 	.byte	0x75, 0x74, 0x6c, 0x61, 0x73, 0x73, 0x2f, 0x67, 0x65, 0x6d, 0x6d, 0x2f, 0x63, 0x6f, 0x6c, 0x6c
        /*0042*/ 	.byte	0x65, 0x63, 0x74, 0x69, 0x76, 0x65, 0x2f, 0x73, 0x6d, 0x39, 0x30, 0x5f, 0x6d, 0x6d, 0x61, 0x5f
        /*0052*/ 	.byte	0x74, 0x6d, 0x61, 0x5f, 0x67, 0x6d, 0x6d, 0x61, 0x5f, 0x73, 0x73, 0x5f, 0x77, 0x61, 0x72, 0x70
        /*0062*/ 	.byte	0x73, 0x70, 0x65, 0x63, 0x69, 0x61, 0x6c, 0x69, 0x7a, 0x65, 0x64, 0x2e, 0x68, 0x70, 0x70, 0x00
	.type		__unnamed_1,@object
	.size		__unnamed_1,(.L_0 - __unnamed_1)
__unnamed_1:
        /*0072*/ 	.byte	0x76, 0x6f, 0x69, 0x64, 0x20, 0x63, 0x75, 0x74, 0x6c, 0x61, 0x73, 0x73, 0x3a, 0x3a, 0x67, 0x65
        /* <DEDUP_REMOVED lines=180> */
        /*0bc2*/ 	.byte	0x5d, 0x00
.L_0:


//--------------------- .nv.shared._ZN7cutlass13device_kernelINS_4gemm6kernel13GemmUniversalIN4cute5tupleIJiiiiEEENS1_10collective13CollectiveMmaINS1_34MainloopSm90TmaGmmaWarpSpecializedILi5ENS5_IJNS4_1CILi2EEENSA_ILi1EEESC_EEENS1_32KernelTmaWarpSpecializedPingpongEEENS5_IJNSA_ILi64EEENSA_ILi256EEESG_EEENS_6half_tENS5_IJlSC_lEEESJ_SK_NS4_8TiledMMAINS4_8MMA_AtomIJNS4_4SM904GMMA26MMA_64x256x16_F32F16F16_SSILNSO_5MajorE0ELSQ_0ELNSO_7ScaleInE1ELSR_1EEEEEENS4_6LayoutINS5_IJSC_SC_SC_EEENS5_IJNSA_ILi0EEESW_SW_EEEEENS5_IJNS4_10UnderscoreESZ_SZ_EEEEENS4_13SM90_TMA_LOADENS4_14ComposedLayoutINS4_7SwizzleILi3ELi4ELi3EEENS4_18smem_ptr_flag_bitsILi16EEENSU_INS5_IJNSA_ILi8EEESG_EEENS5_IJSG_SC_EEEEEEEvNS4_8identityENS4_23SM90_TMA_LOAD_MULTICASTES1C_vS1D_EENS_8epilogue10collective6detail29Sm90TmaWarpSpecializedAdapterINS1H_15DefaultEpilogueISJ_SK_SK_NS1G_6thread17LinearCombinationISJ_Li1EffLNS1L_9ScaleType4KindE0ELNS_15FloatRoundStyleE2ESJ_EENS1_15EpilogueDefaultEEEEEvvEEEEvNT_6ParamsE --------------------------
	.section	.nv.shared._ZN7cutlass13device_kernelINS_4gemm6kernel13GemmUniversalIN4cute5tupleIJiiiiEEENS1_10collective13CollectiveMmaINS1_34MainloopSm90TmaGmmaWarpSpecializedILi5ENS5_IJNS4_1CILi2EEENSA_ILi1EEESC_EEENS1_32KernelTmaWarpSpecializedPingpongEEENS5_IJNSA_ILi64EEENSA_ILi256EEESG_EEENS_6half_tENS5_IJlSC_lEEESJ_SK_NS4_8TiledMMAINS4_8MMA_AtomIJNS4_4SM904GMMA26MMA_64x256x16_F32F16F16_SSILNSO_5MajorE0ELSQ_0ELNSO_7ScaleInE1ELSR_1EEEEEENS4_6LayoutINS5_IJSC_SC_SC_EEENS5_IJNSA_ILi0EEESW_SW_EEEEENS5_IJNS4_10UnderscoreESZ_SZ_EEEEENS4_13SM90_TMA_LOADENS4_14ComposedLayoutINS4_7SwizzleILi3ELi4ELi3EEENS4_18smem_ptr_flag_bitsILi16EEENSU_INS5_IJNSA_ILi8EEESG_EEENS5_IJSG_SC_EEEEEEEvNS4_8identityENS4_23SM90_TMA_LOAD_MULTICASTES1C_vS1D_EENS_8epilogue10collective6detail29Sm90TmaWarpSpecializedAdapterINS1H_15DefaultEpilogueISJ_SK_SK_NS1G_6thread17LinearCombinationISJ_Li1EffLNS1L_9ScaleType4KindE0ELNS_15FloatRoundStyleE2ESJ_EENS1_15EpilogueDefaultEEEEEvvEEEEvNT_6ParamsE,"aw",@nobits
	.sectionflags	@""
	.align	16
	.zero		1024


//--------------------- .nv.shared.reserved.0     --------------------------
	.section	.nv.shared.reserved.0,"aw",@nobits
	.weak		__nv_reservedSMEM_offset_0_alias
	.size		__nv_reservedSMEM_offset_0_alias, 0, 0
	.other		__nv_reservedSMEM_offset_0_alias,@"STO_CUDA_RESERVED_SHARED STV_DEFAULT"
__nv_reservedSMEM_offset_0_alias:
	.zero		0


//--------------------- .nv.global                --------------------------
	.section	.nv.global,"aw",@nobits
.nv.global:
	.type		_ZN39_INTERNAL_4a914a8c_4_k_cu_eff2c57a_34624cute1_E,@object
	.size		_ZN39_INTERNAL_4a914a8c_4_k_cu_eff2c57a_34624cute1_E,(_ZN39_INTERNAL_4a914a8c_4_k_cu_eff2c57a_34624cuda3std3__45__cpo6cbeginE - _ZN39_INTERNAL_4a914a8c_4_k_cu_eff2c57a_34624cute1_E)
_ZN39_INTERNAL_4a914a8c_4_k_cu_eff2c57a_34624cute1_E:
	.zero		1
	.type		_ZN39_INTERNAL_4a914a8c_4_k_cu_eff2c57a_34624cuda3std3__45__cpo6cbeginE,@object
	.size		_ZN39_INTERNAL_4a914a8c_4_k_cu_eff2c57a_34624cuda3std3__45__cpo6cbeginE,(_ZN39_INTERNAL_4a914a8c_4_k_cu_eff2c57a_34624cuda3std3__48in_placeE - _ZN39_INTERNAL_4a914a8c_4_k_cu_eff2c57a_34624cuda3std3__45__cpo6cbeginE)
_ZN39_INTERNAL_4a914a8c_4_k_cu_eff2c57a_34624cuda3std3__45__cpo6cbeginE:
	.zero		1
	.type		_ZN39_INTERNAL_4a914a8c_4_k_cu_eff2c57a_34624cuda3std3__48in_placeE,@object
	.size		_ZN39_INTERNAL_4a914a8c_4_k_cu_eff2c57a_34624cuda3std3__48in_placeE,(_ZN39_INTERNAL_4a914a8c_4_k_cu_eff2c57a_34624cuda3std6ranges3__45__cpo9iter_moveE - _ZN39_INTERNAL_4a914a8c_4_k_cu_eff2c57a_34624cuda3std3__48in_placeE)
_ZN39_INTERNAL_4a914a8c_4_k_cu_eff2c57a_34624cuda3std3__48in_placeE:
	.zero		1
	.type		_ZN39_INTERNAL_4a914a8c_4_k_cu_eff2c57a_34624cuda3std6ranges3__45__cpo9iter_moveE,@object
	.size		_ZN39_INTERNAL_4a914a8c_4_k_cu_eff2c57a_34624cuda3std6ranges3__45__cpo9iter_moveE,(_ZN39_INTERNAL_4a914a8c_4_k_cu_eff2c57a_34624cuda3std3__45__cpo5beginE - _ZN39_INTERNAL_4a914a8c_4_k_cu_eff2c57a_34624cuda3std6ranges3__45__cpo9iter_moveE)
_ZN39_INTERNAL_4a914a8c_4_k_cu_eff2c57a_34624cuda3std6ranges3__45__cpo9iter_moveE:
	.zero		1
	.type		_ZN39_INTERNAL_4a914a8c_4_k_cu_eff2c57a_34624cuda3std3__45__cpo5beginE,@object
	.size		_ZN39_INTERNAL_4a914a8c_4_k_cu_eff2c57a_34624cuda3std3__45__cpo5beginE,(_ZN39_INTERNAL_4a914a8c_4_k_cu_eff2c57a_34624cuda3std3__441_GLOBAL__N__4a914a8c_4_k_cu_eff2c57a_34626ignoreE - _ZN39_INTERNAL_4a914a8c_4_k_cu_eff2c57a_34624cuda3std3__45__cpo5beginE)
_ZN39_INTERNAL_4a914a8c_4_k_cu_eff2c57a_34624cuda3std3__45__cpo5beginE:
	.zero		1
	.type		_ZN39_INTERNAL_4a914a8c_4_k_cu_eff2c57a_34624cuda3std3__441_GLOBAL__N__4a914a8c_4_k_cu_eff2c57a_34626ignoreE,@object
	.size		_ZN39_INTERNAL_4a914a8c_4_k_cu_eff2c57a_34624cuda3std3__441_GLOBAL__N__4a914a8c_4_k_cu_eff2c57a_34626ignoreE,(_ZN39_INTERNAL_4a914a8c_4_k_cu_eff2c57a_34624cute7productE - _ZN39_INTERNAL_4a914a8c_4_k_cu_eff2c57a_34624cuda3std3__441_GLOBAL__N__4a914a8c_4_k_cu_eff2c57a_34626ignoreE)
_ZN39_INTERNAL_4a914a8c_4_k_cu_eff2c57a_34624cuda3std3__441_GLOBAL__N__4a914a8c_4_k_cu_eff2c57a_34626ignoreE:
	.zero		1
	.type		_ZN39_INTERNAL_4a914a8c_4_k_cu_eff2c57a_34624cute7productE,@object
	.size		_ZN39_INTERNAL_4a914a8c_4_k_cu_eff2c57a_34624cute7productE,(_ZN39_INTERNAL_4a914a8c_4_k_cu_eff2c57a_34624cuda3std3__45__cpo3endE - _ZN39_INTERNAL_4a914a8c_4_k_cu_eff2c57a_34624cute7productE)
_ZN39_INTERNAL_4a914a8c_4_k_cu_eff2c57a_34624cute7productE:
	.zero		1
	.type		_ZN39_INTERNAL_4a914a8c_4_k_cu_eff2c57a_34624cuda3std3__45__cpo3endE,@object
	.size		_ZN39_INTERNAL_4a914a8c_4_k_cu_eff2c57a_34624cuda3std3__45__cpo3endE,(_ZN39_INTERNAL_4a914a8c_4_k_cu_eff2c57a_34624cuda3std3__419piecewise_constructE - _ZN39_INTERNAL_4a914a8c_4_k_cu_eff2c57a_34624cuda3std3__45__cpo3endE)
_ZN39_INTERNAL_4a914a8c_4_k_cu_eff2c57a_34624cuda3std3__45__cpo3endE:
	.zero		1
	.type		_ZN39_INTERNAL_4a914a8c_4_k_cu_eff2c57a_34624cuda3std3__419piecewise_constructE,@object
	.size		_ZN39_INTERNAL_4a914a8c_4_k_cu_eff2c57a_34624cuda3std3__419piecewise_constructE,(_ZN39_INTERNAL_4a914a8c_4_k_cu_eff2c57a_34624cuda3std3__45__cpo4cendE - _ZN39_INTERNAL_4a914a8c_4_k_cu_eff2c57a_34624cuda3std3__419piecewise_constructE)
_ZN39_INTERNAL_4a914a8c_4_k_cu_eff2c57a_34624cuda3std3__419piecewise_constructE:
	.zero		1
	.type		_ZN39_INTERNAL_4a914a8c_4_k_cu_eff2c57a_34624cuda3std3__45__cpo4cendE,@object
	.size		_ZN39_INTERNAL_4a914a8c_4_k_cu_eff2c57a_34624cuda3std3__45__cpo4cendE,(_ZN39_INTERNAL_4a914a8c_4_k_cu_eff2c57a_34624cuda3std6ranges3__45__cpo4swapE - _ZN39_INTERNAL_4a914a8c_4_k_cu_eff2c57a_34624cuda3std3__45__cpo4cendE)
_ZN39_INTERNAL_4a914a8c_4_k_cu_eff2c57a_34624cuda3std3__45__cpo4cendE:
	.zero		1
	.type		_ZN39_INTERNAL_4a914a8c_4_k_cu_eff2c57a_34624cuda3std6ranges3__45__cpo4swapE,@object
	.size		_ZN39_INTERNAL_4a914a8c_4_k_cu_eff2c57a_34624cuda3std6ranges3__45__cpo4swapE,(.L_8 - _ZN39_INTERNAL_4a914a8c_4_k_cu_eff2c57a_34624cuda3std6ranges3__45__cpo4swapE)
_ZN39_INTERNAL_4a914a8c_4_k_cu_eff2c57a_34624cuda3std6ranges3__45__cpo4swapE:
	.zero		1
.L_8:


//--------------------- .nv.constant0._ZN7cutlass13device_kernelINS_4gemm6kernel13GemmUniversalIN4cute5tupleIJiiiiEEENS1_10collective13CollectiveMmaINS1_34MainloopSm90TmaGmmaWarpSpecializedILi5ENS5_IJNS4_1CILi2EEENSA_ILi1EEESC_EEENS1_32KernelTmaWarpSpecializedPingpongEEENS5_IJNSA_ILi64EEENSA_ILi256EEESG_EEENS_6half_tENS5_IJlSC_lEEESJ_SK_NS4_8TiledMMAINS4_8MMA_AtomIJNS4_4SM904GMMA26MMA_64x256x16_F32F16F16_SSILNSO_5MajorE0ELSQ_0ELNSO_7ScaleInE1ELSR_1EEEEEENS4_6LayoutINS5_IJSC_SC_SC_EEENS5_IJNSA_ILi0EEESW_SW_EEEEENS5_IJNS4_10UnderscoreESZ_SZ_EEEEENS4_13SM90_TMA_LOADENS4_14ComposedLayoutINS4_7SwizzleILi3ELi4ELi3EEENS4_18smem_ptr_flag_bitsILi16EEENSU_INS5_IJNSA_ILi8EEESG_EEENS5_IJSG_SC_EEEEEEEvNS4_8identityENS4_23SM90_TMA_LOAD_MULTICASTES1C_vS1D_EENS_8epilogue10collective6detail29Sm90TmaWarpSpecializedAdapterINS1H_15DefaultEpilogueISJ_SK_SK_NS1G_6thread17LinearCombinationISJ_Li1EffLNS1L_9ScaleType4KindE0ELNS_15FloatRoundStyleE2ESJ_EENS1_15EpilogueDefaultEEEEEvvEEEEvNT_6ParamsE --------------------------
	.section	.nv.constant0._ZN7cutlass13device_kernelINS_4gemm6kernel13GemmUniversalIN4cute5tupleIJiiiiEEENS1_10collective13CollectiveMmaINS1_34MainloopSm90TmaGmmaWarpSpecializedILi5ENS5_IJNS4_1CILi2EEENSA_ILi1EEESC_EEENS1_32KernelTmaWarpSpecializedPingpongEEENS5_IJNSA_ILi64EEENSA_ILi256EEESG_EEENS_6half_tENS5_IJlSC_lEEESJ_SK_NS4_8TiledMMAINS4_8MMA_AtomIJNS4_4SM904GMMA26MMA_64x256x16_F32F16F16_SSILNSO_5MajorE0ELSQ_0ELNSO_7ScaleInE1ELSR_1EEEEEENS4_6LayoutINS5_IJSC_SC_SC_EEENS5_IJNSA_ILi0EEESW_SW_EEEEENS5_IJNS4_10UnderscoreESZ_SZ_EEEEENS4_13SM90_TMA_LOADENS4_14ComposedLayoutINS4_7SwizzleILi3ELi4ELi3EEENS4_18smem_ptr_flag_bitsILi16EEENSU_INS5_IJNSA_ILi8EEESG_EEENS5_IJSG_SC_EEEEEEEvNS4_8identityENS4_23SM90_TMA_LOAD_MULTICASTES1C_vS1D_EENS_8epilogue10collective6detail29Sm90TmaWarpSpecializedAdapterINS1H_15DefaultEpilogueISJ_SK_SK_NS1G_6thread17LinearCombinationISJ_Li1EffLNS1L_9ScaleType4KindE0ELNS_15FloatRoundStyleE2ESJ_EENS1_15EpilogueDefaultEEEEEvvEEEEvNT_6ParamsE,"a",@progbits
	.sectionflags	@""
	.align	4
.nv.constant0._ZN7cutlass13device_kernelINS_4gemm6kernel13GemmUniversalIN4cute5tupleIJiiiiEEENS1_10collective13CollectiveMmaINS1_34MainloopSm90TmaGmmaWarpSpecializedILi5ENS5_IJNS4_1CILi2EEENSA_ILi1EEESC_EEENS1_32KernelTmaWarpSpecializedPingpongEEENS5_IJNSA_ILi64EEENSA_ILi256EEESG_EEENS_6half_tENS5_IJlSC_lEEESJ_SK_NS4_8TiledMMAINS4_8MMA_AtomIJNS4_4SM904GMMA26MMA_64x256x16_F32F16F16_SSILNSO_5MajorE0ELSQ_0ELNSO_7ScaleInE1ELSR_1EEEEEENS4_6LayoutINS5_IJSC_SC_SC_EEENS5_IJNSA_ILi0EEESW_SW_EEEEENS5_IJNS4_10UnderscoreESZ_SZ_EEEEENS4_13SM90_TMA_LOADENS4_14ComposedLayoutINS4_7SwizzleILi3ELi4ELi3EEENS4_18smem_ptr_flag_bitsILi16EEENSU_INS5_IJNSA_ILi8EEESG_EEENS5_IJSG_SC_EEEEEEEvNS4_8identityENS4_23SM90_TMA_LOAD_MULTICASTES1C_vS1D_EENS_8epilogue10collective6detail29Sm90TmaWarpSpecializedAdapterINS1H_15DefaultEpilogueISJ_SK_SK_NS1G_6thread17LinearCombinationISJ_Li1EffLNS1L_9ScaleType4KindE0ELNS_15FloatRoundStyleE2ESJ_EENS1_15EpilogueDefaultEEEEEvvEEEEvNT_6ParamsE:
	.zero		1664


//--------------------- SYMBOLS --------------------------

	.type		.nv.reservedSmem.offset0,@object
	.size		.nv.reservedSmem.offset0,0x4
	.type		__assertfail,@function
